//
// Generated by NVIDIA NVVM Compiler
//
// Compiler Build ID: CL-36424714
// Cuda compilation tools, release 13.0, V13.0.88
// Based on NVVM 20.0.0
//

.version 9.0
.target sm_100
.address_size 64

	// .globl	_Z24dgemm_madness_batched_12PdiS_iS_iidd
.extern .shared .align 16 .b8 Bs[];

.visible .entry _Z24dgemm_madness_batched_12PdiS_iS_iidd(
	.param .u64 .ptr .align 1 _Z24dgemm_madness_batched_12PdiS_iS_iidd_param_0,
	.param .u32 _Z24dgemm_madness_batched_12PdiS_iS_iidd_param_1,
	.param .u64 .ptr .align 1 _Z24dgemm_madness_batched_12PdiS_iS_iidd_param_2,
	.param .u32 _Z24dgemm_madness_batched_12PdiS_iS_iidd_param_3,
	.param .u64 .ptr .align 1 _Z24dgemm_madness_batched_12PdiS_iS_iidd_param_4,
	.param .u32 _Z24dgemm_madness_batched_12PdiS_iS_iidd_param_5,
	.param .u32 _Z24dgemm_madness_batched_12PdiS_iS_iidd_param_6,
	.param .f64 _Z24dgemm_madness_batched_12PdiS_iS_iidd_param_7,
	.param .f64 _Z24dgemm_madness_batched_12PdiS_iS_iidd_param_8
)
{
	.reg .pred 	%p<18>;
	.reg .b32 	%r<173>;
	.reg .b64 	%rd<64>;
	.reg .b64 	%fd<351>;

	ld.param.u64 	%rd2, [_Z24dgemm_madness_batched_12PdiS_iS_iidd_param_0];
	ld.param.u32 	%r34, [_Z24dgemm_madness_batched_12PdiS_iS_iidd_param_1];
	ld.param.u64 	%rd3, [_Z24dgemm_madness_batched_12PdiS_iS_iidd_param_2];
	ld.param.u32 	%r35, [_Z24dgemm_madness_batched_12PdiS_iS_iidd_param_3];
	cvta.to.global.u64 	%rd4, %rd3;
	mov.u32 	%r36, %ctaid.y;
	mul.lo.s32 	%r1, %r34, %r36;
	mul.lo.s32 	%r2, %r1, %r35;
	mov.u32 	%r37, %ctaid.x;
	mov.u32 	%r38, %ntid.x;
	mul.lo.s32 	%r3, %r37, %r38;
	mov.u32 	%r4, %tid.x;
	add.s32 	%r5, %r3, %r4;
	add.s32 	%r39, %r5, %r2;
	cvta.to.global.u64 	%rd5, %rd2;
	mul.wide.s32 	%rd6, %r39, 8;
	add.s64 	%rd7, %rd5, %rd6;
	ld.global.f64 	%fd1, [%rd7];
	mul.wide.s32 	%rd8, %r34, 8;
	add.s64 	%rd9, %rd7, %rd8;
	ld.global.f64 	%fd2, [%rd9];
	add.s64 	%rd10, %rd9, %rd8;
	ld.global.f64 	%fd3, [%rd10];
	add.s64 	%rd11, %rd10, %rd8;
	ld.global.f64 	%fd4, [%rd11];
	add.s64 	%rd12, %rd11, %rd8;
	ld.global.f64 	%fd5, [%rd12];
	add.s64 	%rd13, %rd12, %rd8;
	ld.global.f64 	%fd6, [%rd13];
	add.s64 	%rd14, %rd13, %rd8;
	ld.global.f64 	%fd7, [%rd14];
	add.s64 	%rd15, %rd14, %rd8;
	ld.global.f64 	%fd8, [%rd15];
	add.s64 	%rd16, %rd15, %rd8;
	ld.global.f64 	%fd9, [%rd16];
	add.s64 	%rd17, %rd16, %rd8;
	ld.global.f64 	%fd10, [%rd17];
	add.s64 	%rd18, %rd17, %rd8;
	ld.global.f64 	%fd11, [%rd18];
	add.s64 	%rd19, %rd18, %rd8;
	ld.global.f64 	%fd12, [%rd19];
	bar.sync 	0;
	mul.lo.s32 	%r40, %r35, %r36;
	mad.lo.s32 	%r41, %r40, %r35, %r4;
	mul.wide.u32 	%rd20, %r41, 8;
	add.s64 	%rd21, %rd4, %rd20;
	ld.global.f64 	%fd13, [%rd21];
	shl.b32 	%r42, %r41, 3;
	mov.u32 	%r43, Bs;
	add.s32 	%r44, %r43, %r42;
	st.shared.f64 	[%r44], %fd13;
	add.s32 	%r45, %r41, %r38;
	mul.wide.u32 	%rd22, %r45, 8;
	add.s64 	%rd23, %rd4, %rd22;
	ld.global.f64 	%fd14, [%rd23];
	shl.b32 	%r46, %r38, 3;
	add.s32 	%r47, %r44, %r46;
	st.shared.f64 	[%r47], %fd14;
	bar.sync 	0;
	mov.u32 	%r48, %nctaid.x;
	add.s32 	%r49, %r48, -1;
	setp.ge.u32 	%p1, %r37, %r49;
	@%p1 bra 	$L__BB0_10;
	setp.lt.s32 	%p11, %r35, 1;
	@%p11 bra 	$L__BB0_19;
	mad.lo.s32 	%r6, %r35, %r5, %r2;
	add.s32 	%r108, %r35, -1;
	setp.lt.u32 	%p12, %r108, 3;
	mov.b32 	%r170, 0;
	@%p12 bra 	$L__BB0_5;
	and.b32  	%r110, %r35, 2147483644;
	neg.s32 	%r165, %r110;
	add.s32 	%r111, %r5, %r1;
	mad.lo.s32 	%r163, %r35, %r111, 3;
	add.s32 	%r164, %r43, 16;
$L__BB0_4:
	.pragma "nounroll";
	ld.param.u64 	%rd61, [_Z24dgemm_madness_batched_12PdiS_iS_iidd_param_4];
	and.b32  	%r170, %r35, 2147483644;
	add.s32 	%r113, %r164, -16;
	ld.shared.f64 	%fd183, [%r164+-16];
	fma.rn.f64 	%fd184, %fd1, %fd183, 0d0000000000000000;
	shl.b32 	%r114, %r35, 3;
	add.s32 	%r115, %r113, %r114;
	ld.shared.f64 	%fd185, [%r115];
	fma.rn.f64 	%fd186, %fd2, %fd185, %fd184;
	add.s32 	%r116, %r115, %r114;
	ld.shared.f64 	%fd187, [%r116];
	fma.rn.f64 	%fd188, %fd3, %fd187, %fd186;
	add.s32 	%r117, %r116, %r114;
	ld.shared.f64 	%fd189, [%r117];
	fma.rn.f64 	%fd190, %fd4, %fd189, %fd188;
	add.s32 	%r118, %r117, %r114;
	ld.shared.f64 	%fd191, [%r118];
	fma.rn.f64 	%fd192, %fd5, %fd191, %fd190;
	add.s32 	%r119, %r118, %r114;
	ld.shared.f64 	%fd193, [%r119];
	fma.rn.f64 	%fd194, %fd6, %fd193, %fd192;
	add.s32 	%r120, %r119, %r114;
	ld.shared.f64 	%fd195, [%r120];
	fma.rn.f64 	%fd196, %fd7, %fd195, %fd194;
	add.s32 	%r121, %r120, %r114;
	ld.shared.f64 	%fd197, [%r121];
	fma.rn.f64 	%fd198, %fd8, %fd197, %fd196;
	add.s32 	%r122, %r121, %r114;
	ld.shared.f64 	%fd199, [%r122];
	fma.rn.f64 	%fd200, %fd9, %fd199, %fd198;
	add.s32 	%r123, %r122, %r114;
	ld.shared.f64 	%fd201, [%r123];
	fma.rn.f64 	%fd202, %fd10, %fd201, %fd200;
	add.s32 	%r124, %r123, %r114;
	ld.shared.f64 	%fd203, [%r124];
	fma.rn.f64 	%fd204, %fd11, %fd203, %fd202;
	add.s32 	%r125, %r124, %r114;
	ld.shared.f64 	%fd205, [%r125];
	fma.rn.f64 	%fd206, %fd12, %fd205, %fd204;
	add.s32 	%r126, %r163, -2;
	add.s32 	%r127, %r163, -3;
	cvta.to.global.u64 	%rd41, %rd61;
	mul.wide.u32 	%rd42, %r127, 8;
	add.s64 	%rd43, %rd41, %rd42;
	st.global.f64 	[%rd43], %fd206;
	bar.sync 	0;
	ld.shared.f64 	%fd207, [%r164+-8];
	fma.rn.f64 	%fd208, %fd1, %fd207, 0d0000000000000000;
	ld.shared.f64 	%fd209, [%r115+8];
	fma.rn.f64 	%fd210, %fd2, %fd209, %fd208;
	ld.shared.f64 	%fd211, [%r116+8];
	fma.rn.f64 	%fd212, %fd3, %fd211, %fd210;
	ld.shared.f64 	%fd213, [%r117+8];
	fma.rn.f64 	%fd214, %fd4, %fd213, %fd212;
	ld.shared.f64 	%fd215, [%r118+8];
	fma.rn.f64 	%fd216, %fd5, %fd215, %fd214;
	ld.shared.f64 	%fd217, [%r119+8];
	fma.rn.f64 	%fd218, %fd6, %fd217, %fd216;
	ld.shared.f64 	%fd219, [%r120+8];
	fma.rn.f64 	%fd220, %fd7, %fd219, %fd218;
	ld.shared.f64 	%fd221, [%r121+8];
	fma.rn.f64 	%fd222, %fd8, %fd221, %fd220;
	ld.shared.f64 	%fd223, [%r122+8];
	fma.rn.f64 	%fd224, %fd9, %fd223, %fd222;
	ld.shared.f64 	%fd225, [%r123+8];
	fma.rn.f64 	%fd226, %fd10, %fd225, %fd224;
	ld.shared.f64 	%fd227, [%r124+8];
	fma.rn.f64 	%fd228, %fd11, %fd227, %fd226;
	ld.shared.f64 	%fd229, [%r125+8];
	fma.rn.f64 	%fd230, %fd12, %fd229, %fd228;
	mul.wide.u32 	%rd44, %r126, 8;
	add.s64 	%rd45, %rd41, %rd44;
	st.global.f64 	[%rd45], %fd230;
	bar.sync 	0;
	ld.shared.f64 	%fd231, [%r164];
	fma.rn.f64 	%fd232, %fd1, %fd231, 0d0000000000000000;
	ld.shared.f64 	%fd233, [%r115+16];
	fma.rn.f64 	%fd234, %fd2, %fd233, %fd232;
	ld.shared.f64 	%fd235, [%r116+16];
	fma.rn.f64 	%fd236, %fd3, %fd235, %fd234;
	ld.shared.f64 	%fd237, [%r117+16];
	fma.rn.f64 	%fd238, %fd4, %fd237, %fd236;
	ld.shared.f64 	%fd239, [%r118+16];
	fma.rn.f64 	%fd240, %fd5, %fd239, %fd238;
	ld.shared.f64 	%fd241, [%r119+16];
	fma.rn.f64 	%fd242, %fd6, %fd241, %fd240;
	ld.shared.f64 	%fd243, [%r120+16];
	fma.rn.f64 	%fd244, %fd7, %fd243, %fd242;
	ld.shared.f64 	%fd245, [%r121+16];
	fma.rn.f64 	%fd246, %fd8, %fd245, %fd244;
	ld.shared.f64 	%fd247, [%r122+16];
	fma.rn.f64 	%fd248, %fd9, %fd247, %fd246;
	ld.shared.f64 	%fd249, [%r123+16];
	fma.rn.f64 	%fd250, %fd10, %fd249, %fd248;
	ld.shared.f64 	%fd251, [%r124+16];
	fma.rn.f64 	%fd252, %fd11, %fd251, %fd250;
	ld.shared.f64 	%fd253, [%r125+16];
	fma.rn.f64 	%fd254, %fd12, %fd253, %fd252;
	add.s32 	%r128, %r163, -1;
	mul.wide.u32 	%rd46, %r128, 8;
	add.s64 	%rd47, %rd41, %rd46;
	st.global.f64 	[%rd47], %fd254;
	bar.sync 	0;
	ld.shared.f64 	%fd255, [%r164+8];
	fma.rn.f64 	%fd256, %fd1, %fd255, 0d0000000000000000;
	ld.shared.f64 	%fd257, [%r115+24];
	fma.rn.f64 	%fd258, %fd2, %fd257, %fd256;
	ld.shared.f64 	%fd259, [%r116+24];
	fma.rn.f64 	%fd260, %fd3, %fd259, %fd258;
	ld.shared.f64 	%fd261, [%r117+24];
	fma.rn.f64 	%fd262, %fd4, %fd261, %fd260;
	ld.shared.f64 	%fd263, [%r118+24];
	fma.rn.f64 	%fd264, %fd5, %fd263, %fd262;
	ld.shared.f64 	%fd265, [%r119+24];
	fma.rn.f64 	%fd266, %fd6, %fd265, %fd264;
	ld.shared.f64 	%fd267, [%r120+24];
	fma.rn.f64 	%fd268, %fd7, %fd267, %fd266;
	ld.shared.f64 	%fd269, [%r121+24];
	fma.rn.f64 	%fd270, %fd8, %fd269, %fd268;
	ld.shared.f64 	%fd271, [%r122+24];
	fma.rn.f64 	%fd272, %fd9, %fd271, %fd270;
	ld.shared.f64 	%fd273, [%r123+24];
	fma.rn.f64 	%fd274, %fd10, %fd273, %fd272;
	ld.shared.f64 	%fd275, [%r124+24];
	fma.rn.f64 	%fd276, %fd11, %fd275, %fd274;
	ld.shared.f64 	%fd277, [%r125+24];
	fma.rn.f64 	%fd278, %fd12, %fd277, %fd276;
	mul.wide.u32 	%rd48, %r163, 8;
	add.s64 	%rd49, %rd41, %rd48;
	st.global.f64 	[%rd49], %fd278;
	bar.sync 	0;
	add.s32 	%r165, %r165, 4;
	add.s32 	%r164, %r164, 32;
	add.s32 	%r163, %r163, 4;
	setp.eq.s32 	%p13, %r165, 0;
	@%p13 bra 	$L__BB0_5;
	bra.uni 	$L__BB0_4;
$L__BB0_5:
	and.b32  	%r27, %r35, 3;
	setp.eq.s32 	%p14, %r27, 0;
	@%p14 bra 	$L__BB0_19;
	setp.eq.s32 	%p15, %r27, 1;
	@%p15 bra 	$L__BB0_8;
	ld.param.u64 	%rd62, [_Z24dgemm_madness_batched_12PdiS_iS_iidd_param_4];
	shl.b32 	%r129, %r170, 3;
	mov.u32 	%r130, Bs;
	add.s32 	%r131, %r130, %r129;
	ld.shared.f64 	%fd279, [%r131];
	fma.rn.f64 	%fd280, %fd1, %fd279, 0d0000000000000000;
	shl.b32 	%r132, %r35, 3;
	add.s32 	%r133, %r131, %r132;
	ld.shared.f64 	%fd281, [%r133];
	fma.rn.f64 	%fd282, %fd2, %fd281, %fd280;
	add.s32 	%r134, %r133, %r132;
	ld.shared.f64 	%fd283, [%r134];
	fma.rn.f64 	%fd284, %fd3, %fd283, %fd282;
	add.s32 	%r135, %r134, %r132;
	ld.shared.f64 	%fd285, [%r135];
	fma.rn.f64 	%fd286, %fd4, %fd285, %fd284;
	add.s32 	%r136, %r135, %r132;
	ld.shared.f64 	%fd287, [%r136];
	fma.rn.f64 	%fd288, %fd5, %fd287, %fd286;
	add.s32 	%r137, %r136, %r132;
	ld.shared.f64 	%fd289, [%r137];
	fma.rn.f64 	%fd290, %fd6, %fd289, %fd288;
	add.s32 	%r138, %r137, %r132;
	ld.shared.f64 	%fd291, [%r138];
	fma.rn.f64 	%fd292, %fd7, %fd291, %fd290;
	add.s32 	%r139, %r138, %r132;
	ld.shared.f64 	%fd293, [%r139];
	fma.rn.f64 	%fd294, %fd8, %fd293, %fd292;
	add.s32 	%r140, %r139, %r132;
	ld.shared.f64 	%fd295, [%r140];
	fma.rn.f64 	%fd296, %fd9, %fd295, %fd294;
	add.s32 	%r141, %r140, %r132;
	ld.shared.f64 	%fd297, [%r141];
	fma.rn.f64 	%fd298, %fd10, %fd297, %fd296;
	add.s32 	%r142, %r141, %r132;
	ld.shared.f64 	%fd299, [%r142];
	fma.rn.f64 	%fd300, %fd11, %fd299, %fd298;
	add.s32 	%r143, %r142, %r132;
	ld.shared.f64 	%fd301, [%r143];
	fma.rn.f64 	%fd302, %fd12, %fd301, %fd300;
	add.s32 	%r144, %r6, %r170;
	cvta.to.global.u64 	%rd50, %rd62;
	mul.wide.u32 	%rd51, %r144, 8;
	add.s64 	%rd52, %rd50, %rd51;
	st.global.f64 	[%rd52], %fd302;
	bar.sync 	0;
	ld.shared.f64 	%fd303, [%r131+8];
	fma.rn.f64 	%fd304, %fd1, %fd303, 0d0000000000000000;
	ld.shared.f64 	%fd305, [%r133+8];
	fma.rn.f64 	%fd306, %fd2, %fd305, %fd304;
	ld.shared.f64 	%fd307, [%r134+8];
	fma.rn.f64 	%fd308, %fd3, %fd307, %fd306;
	ld.shared.f64 	%fd309, [%r135+8];
	fma.rn.f64 	%fd310, %fd4, %fd309, %fd308;
	ld.shared.f64 	%fd311, [%r136+8];
	fma.rn.f64 	%fd312, %fd5, %fd311, %fd310;
	ld.shared.f64 	%fd313, [%r137+8];
	fma.rn.f64 	%fd314, %fd6, %fd313, %fd312;
	ld.shared.f64 	%fd315, [%r138+8];
	fma.rn.f64 	%fd316, %fd7, %fd315, %fd314;
	ld.shared.f64 	%fd317, [%r139+8];
	fma.rn.f64 	%fd318, %fd8, %fd317, %fd316;
	ld.shared.f64 	%fd319, [%r140+8];
	fma.rn.f64 	%fd320, %fd9, %fd319, %fd318;
	ld.shared.f64 	%fd321, [%r141+8];
	fma.rn.f64 	%fd322, %fd10, %fd321, %fd320;
	ld.shared.f64 	%fd323, [%r142+8];
	fma.rn.f64 	%fd324, %fd11, %fd323, %fd322;
	ld.shared.f64 	%fd325, [%r143+8];
	fma.rn.f64 	%fd326, %fd12, %fd325, %fd324;
	add.s32 	%r145, %r144, 1;
	mul.wide.u32 	%rd53, %r145, 8;
	add.s64 	%rd54, %rd50, %rd53;
	st.global.f64 	[%rd54], %fd326;
	bar.sync 	0;
	add.s32 	%r170, %r170, 2;
$L__BB0_8:
	and.b32  	%r146, %r35, 1;
	setp.eq.b32 	%p16, %r146, 1;
	not.pred 	%p17, %p16;
	@%p17 bra 	$L__BB0_19;
	ld.param.u64 	%rd63, [_Z24dgemm_madness_batched_12PdiS_iS_iidd_param_4];
	shl.b32 	%r147, %r170, 3;
	mov.u32 	%r148, Bs;
	add.s32 	%r149, %r148, %r147;
	ld.shared.f64 	%fd327, [%r149];
	fma.rn.f64 	%fd328, %fd1, %fd327, 0d0000000000000000;
	shl.b32 	%r150, %r35, 3;
	add.s32 	%r151, %r149, %r150;
	ld.shared.f64 	%fd329, [%r151];
	fma.rn.f64 	%fd330, %fd2, %fd329, %fd328;
	add.s32 	%r152, %r151, %r150;
	ld.shared.f64 	%fd331, [%r152];
	fma.rn.f64 	%fd332, %fd3, %fd331, %fd330;
	add.s32 	%r153, %r152, %r150;
	ld.shared.f64 	%fd333, [%r153];
	fma.rn.f64 	%fd334, %fd4, %fd333, %fd332;
	add.s32 	%r154, %r153, %r150;
	ld.shared.f64 	%fd335, [%r154];
	fma.rn.f64 	%fd336, %fd5, %fd335, %fd334;
	add.s32 	%r155, %r154, %r150;
	ld.shared.f64 	%fd337, [%r155];
	fma.rn.f64 	%fd338, %fd6, %fd337, %fd336;
	add.s32 	%r156, %r155, %r150;
	ld.shared.f64 	%fd339, [%r156];
	fma.rn.f64 	%fd340, %fd7, %fd339, %fd338;
	add.s32 	%r157, %r156, %r150;
	ld.shared.f64 	%fd341, [%r157];
	fma.rn.f64 	%fd342, %fd8, %fd341, %fd340;
	add.s32 	%r158, %r157, %r150;
	ld.shared.f64 	%fd343, [%r158];
	fma.rn.f64 	%fd344, %fd9, %fd343, %fd342;
	add.s32 	%r159, %r158, %r150;
	ld.shared.f64 	%fd345, [%r159];
	fma.rn.f64 	%fd346, %fd10, %fd345, %fd344;
	add.s32 	%r160, %r159, %r150;
	ld.shared.f64 	%fd347, [%r160];
	fma.rn.f64 	%fd348, %fd11, %fd347, %fd346;
	add.s32 	%r161, %r160, %r150;
	ld.shared.f64 	%fd349, [%r161];
	fma.rn.f64 	%fd350, %fd12, %fd349, %fd348;
	add.s32 	%r162, %r6, %r170;
	cvta.to.global.u64 	%rd55, %rd63;
	mul.wide.u32 	%rd56, %r162, 8;
	add.s64 	%rd57, %rd55, %rd56;
	st.global.f64 	[%rd57], %fd350;
	bar.sync 	0;
	bra.uni 	$L__BB0_19;
$L__BB0_10:
	sub.s32 	%r50, %r34, %r3;
	setp.ge.u32 	%p2, %r4, %r50;
	setp.lt.s32 	%p3, %r35, 1;
	or.pred  	%p4, %p2, %p3;
	@%p4 bra 	$L__BB0_19;
	mad.lo.s32 	%r16, %r35, %r5, %r2;
	add.s32 	%r52, %r35, -1;
	setp.lt.u32 	%p5, %r52, 3;
	mov.b32 	%r172, 0;
	@%p5 bra 	$L__BB0_14;
	and.b32  	%r54, %r35, 2147483644;
	neg.s32 	%r168, %r54;
	add.s32 	%r55, %r5, %r1;
	mad.lo.s32 	%r166, %r35, %r55, 3;
	add.s32 	%r167, %r43, 16;
$L__BB0_13:
	.pragma "nounroll";
	ld.param.u64 	%rd58, [_Z24dgemm_madness_batched_12PdiS_iS_iidd_param_4];
	and.b32  	%r172, %r35, 2147483644;
	add.s32 	%r57, %r167, -16;
	ld.shared.f64 	%fd15, [%r167+-16];
	fma.rn.f64 	%fd16, %fd1, %fd15, 0d0000000000000000;
	shl.b32 	%r58, %r35, 3;
	add.s32 	%r59, %r57, %r58;
	ld.shared.f64 	%fd17, [%r59];
	fma.rn.f64 	%fd18, %fd2, %fd17, %fd16;
	add.s32 	%r60, %r59, %r58;
	ld.shared.f64 	%fd19, [%r60];
	fma.rn.f64 	%fd20, %fd3, %fd19, %fd18;
	add.s32 	%r61, %r60, %r58;
	ld.shared.f64 	%fd21, [%r61];
	fma.rn.f64 	%fd22, %fd4, %fd21, %fd20;
	add.s32 	%r62, %r61, %r58;
	ld.shared.f64 	%fd23, [%r62];
	fma.rn.f64 	%fd24, %fd5, %fd23, %fd22;
	add.s32 	%r63, %r62, %r58;
	ld.shared.f64 	%fd25, [%r63];
	fma.rn.f64 	%fd26, %fd6, %fd25, %fd24;
	add.s32 	%r64, %r63, %r58;
	ld.shared.f64 	%fd27, [%r64];
	fma.rn.f64 	%fd28, %fd7, %fd27, %fd26;
	add.s32 	%r65, %r64, %r58;
	ld.shared.f64 	%fd29, [%r65];
	fma.rn.f64 	%fd30, %fd8, %fd29, %fd28;
	add.s32 	%r66, %r65, %r58;
	ld.shared.f64 	%fd31, [%r66];
	fma.rn.f64 	%fd32, %fd9, %fd31, %fd30;
	add.s32 	%r67, %r66, %r58;
	ld.shared.f64 	%fd33, [%r67];
	fma.rn.f64 	%fd34, %fd10, %fd33, %fd32;
	add.s32 	%r68, %r67, %r58;
	ld.shared.f64 	%fd35, [%r68];
	fma.rn.f64 	%fd36, %fd11, %fd35, %fd34;
	add.s32 	%r69, %r68, %r58;
	ld.shared.f64 	%fd37, [%r69];
	fma.rn.f64 	%fd38, %fd12, %fd37, %fd36;
	add.s32 	%r70, %r166, -2;
	add.s32 	%r71, %r166, -3;
	cvta.to.global.u64 	%rd24, %rd58;
	mul.wide.u32 	%rd25, %r71, 8;
	add.s64 	%rd26, %rd24, %rd25;
	st.global.f64 	[%rd26], %fd38;
	bar.sync 	0;
	ld.shared.f64 	%fd39, [%r167+-8];
	fma.rn.f64 	%fd40, %fd1, %fd39, 0d0000000000000000;
	ld.shared.f64 	%fd41, [%r59+8];
	fma.rn.f64 	%fd42, %fd2, %fd41, %fd40;
	ld.shared.f64 	%fd43, [%r60+8];
	fma.rn.f64 	%fd44, %fd3, %fd43, %fd42;
	ld.shared.f64 	%fd45, [%r61+8];
	fma.rn.f64 	%fd46, %fd4, %fd45, %fd44;
	ld.shared.f64 	%fd47, [%r62+8];
	fma.rn.f64 	%fd48, %fd5, %fd47, %fd46;
	ld.shared.f64 	%fd49, [%r63+8];
	fma.rn.f64 	%fd50, %fd6, %fd49, %fd48;
	ld.shared.f64 	%fd51, [%r64+8];
	fma.rn.f64 	%fd52, %fd7, %fd51, %fd50;
	ld.shared.f64 	%fd53, [%r65+8];
	fma.rn.f64 	%fd54, %fd8, %fd53, %fd52;
	ld.shared.f64 	%fd55, [%r66+8];
	fma.rn.f64 	%fd56, %fd9, %fd55, %fd54;
	ld.shared.f64 	%fd57, [%r67+8];
	fma.rn.f64 	%fd58, %fd10, %fd57, %fd56;
	ld.shared.f64 	%fd59, [%r68+8];
	fma.rn.f64 	%fd60, %fd11, %fd59, %fd58;
	ld.shared.f64 	%fd61, [%r69+8];
	fma.rn.f64 	%fd62, %fd12, %fd61, %fd60;
	mul.wide.u32 	%rd27, %r70, 8;
	add.s64 	%rd28, %rd24, %rd27;
	st.global.f64 	[%rd28], %fd62;
	bar.sync 	0;
	ld.shared.f64 	%fd63, [%r167];
	fma.rn.f64 	%fd64, %fd1, %fd63, 0d0000000000000000;
	ld.shared.f64 	%fd65, [%r59+16];
	fma.rn.f64 	%fd66, %fd2, %fd65, %fd64;
	ld.shared.f64 	%fd67, [%r60+16];
	fma.rn.f64 	%fd68, %fd3, %fd67, %fd66;
	ld.shared.f64 	%fd69, [%r61+16];
	fma.rn.f64 	%fd70, %fd4, %fd69, %fd68;
	ld.shared.f64 	%fd71, [%r62+16];
	fma.rn.f64 	%fd72, %fd5, %fd71, %fd70;
	ld.shared.f64 	%fd73, [%r63+16];
	fma.rn.f64 	%fd74, %fd6, %fd73, %fd72;
	ld.shared.f64 	%fd75, [%r64+16];
	fma.rn.f64 	%fd76, %fd7, %fd75, %fd74;
	ld.shared.f64 	%fd77, [%r65+16];
	fma.rn.f64 	%fd78, %fd8, %fd77, %fd76;
	ld.shared.f64 	%fd79, [%r66+16];
	fma.rn.f64 	%fd80, %fd9, %fd79, %fd78;
	ld.shared.f64 	%fd81, [%r67+16];
	fma.rn.f64 	%fd82, %fd10, %fd81, %fd80;
	ld.shared.f64 	%fd83, [%r68+16];
	fma.rn.f64 	%fd84, %fd11, %fd83, %fd82;
	ld.shared.f64 	%fd85, [%r69+16];
	fma.rn.f64 	%fd86, %fd12, %fd85, %fd84;
	add.s32 	%r72, %r166, -1;
	mul.wide.u32 	%rd29, %r72, 8;
	add.s64 	%rd30, %rd24, %rd29;
	st.global.f64 	[%rd30], %fd86;
	bar.sync 	0;
	ld.shared.f64 	%fd87, [%r167+8];
	fma.rn.f64 	%fd88, %fd1, %fd87, 0d0000000000000000;
	ld.shared.f64 	%fd89, [%r59+24];
	fma.rn.f64 	%fd90, %fd2, %fd89, %fd88;
	ld.shared.f64 	%fd91, [%r60+24];
	fma.rn.f64 	%fd92, %fd3, %fd91, %fd90;
	ld.shared.f64 	%fd93, [%r61+24];
	fma.rn.f64 	%fd94, %fd4, %fd93, %fd92;
	ld.shared.f64 	%fd95, [%r62+24];
	fma.rn.f64 	%fd96, %fd5, %fd95, %fd94;
	ld.shared.f64 	%fd97, [%r63+24];
	fma.rn.f64 	%fd98, %fd6, %fd97, %fd96;
	ld.shared.f64 	%fd99, [%r64+24];
	fma.rn.f64 	%fd100, %fd7, %fd99, %fd98;
	ld.shared.f64 	%fd101, [%r65+24];
	fma.rn.f64 	%fd102, %fd8, %fd101, %fd100;
	ld.shared.f64 	%fd103, [%r66+24];
	fma.rn.f64 	%fd104, %fd9, %fd103, %fd102;
	ld.shared.f64 	%fd105, [%r67+24];
	fma.rn.f64 	%fd106, %fd10, %fd105, %fd104;
	ld.shared.f64 	%fd107, [%r68+24];
	fma.rn.f64 	%fd108, %fd11, %fd107, %fd106;
	ld.shared.f64 	%fd109, [%r69+24];
	fma.rn.f64 	%fd110, %fd12, %fd109, %fd108;
	mul.wide.u32 	%rd31, %r166, 8;
	add.s64 	%rd32, %rd24, %rd31;
	st.global.f64 	[%rd32], %fd110;
	bar.sync 	0;
	add.s32 	%r168, %r168, 4;
	add.s32 	%r167, %r167, 32;
	add.s32 	%r166, %r166, 4;
	setp.eq.s32 	%p6, %r168, 0;
	@%p6 bra 	$L__BB0_14;
	bra.uni 	$L__BB0_13;
$L__BB0_14:
	and.b32  	%r31, %r35, 3;
	setp.eq.s32 	%p7, %r31, 0;
	@%p7 bra 	$L__BB0_19;
	setp.eq.s32 	%p8, %r31, 1;
	@%p8 bra 	$L__BB0_17;
	ld.param.u64 	%rd59, [_Z24dgemm_madness_batched_12PdiS_iS_iidd_param_4];
	shl.b32 	%r73, %r172, 3;
	mov.u32 	%r74, Bs;
	add.s32 	%r75, %r74, %r73;
	ld.shared.f64 	%fd111, [%r75];
	fma.rn.f64 	%fd112, %fd1, %fd111, 0d0000000000000000;
	shl.b32 	%r76, %r35, 3;
	add.s32 	%r77, %r75, %r76;
	ld.shared.f64 	%fd113, [%r77];
	fma.rn.f64 	%fd114, %fd2, %fd113, %fd112;
	add.s32 	%r78, %r77, %r76;
	ld.shared.f64 	%fd115, [%r78];
	fma.rn.f64 	%fd116, %fd3, %fd115, %fd114;
	add.s32 	%r79, %r78, %r76;
	ld.shared.f64 	%fd117, [%r79];
	fma.rn.f64 	%fd118, %fd4, %fd117, %fd116;
	add.s32 	%r80, %r79, %r76;
	ld.shared.f64 	%fd119, [%r80];
	fma.rn.f64 	%fd120, %fd5, %fd119, %fd118;
	add.s32 	%r81, %r80, %r76;
	ld.shared.f64 	%fd121, [%r81];
	fma.rn.f64 	%fd122, %fd6, %fd121, %fd120;
	add.s32 	%r82, %r81, %r76;
	ld.shared.f64 	%fd123, [%r82];
	fma.rn.f64 	%fd124, %fd7, %fd123, %fd122;
	add.s32 	%r83, %r82, %r76;
	ld.shared.f64 	%fd125, [%r83];
	fma.rn.f64 	%fd126, %fd8, %fd125, %fd124;
	add.s32 	%r84, %r83, %r76;
	ld.shared.f64 	%fd127, [%r84];
	fma.rn.f64 	%fd128, %fd9, %fd127, %fd126;
	add.s32 	%r85, %r84, %r76;
	ld.shared.f64 	%fd129, [%r85];
	fma.rn.f64 	%fd130, %fd10, %fd129, %fd128;
	add.s32 	%r86, %r85, %r76;
	ld.shared.f64 	%fd131, [%r86];
	fma.rn.f64 	%fd132, %fd11, %fd131, %fd130;
	add.s32 	%r87, %r86, %r76;
	ld.shared.f64 	%fd133, [%r87];
	fma.rn.f64 	%fd134, %fd12, %fd133, %fd132;
	add.s32 	%r88, %r16, %r172;
	cvta.to.global.u64 	%rd33, %rd59;
	mul.wide.u32 	%rd34, %r88, 8;
	add.s64 	%rd35, %rd33, %rd34;
	st.global.f64 	[%rd35], %fd134;
	bar.sync 	0;
	ld.shared.f64 	%fd135, [%r75+8];
	fma.rn.f64 	%fd136, %fd1, %fd135, 0d0000000000000000;
	ld.shared.f64 	%fd137, [%r77+8];
	fma.rn.f64 	%fd138, %fd2, %fd137, %fd136;
	ld.shared.f64 	%fd139, [%r78+8];
	fma.rn.f64 	%fd140, %fd3, %fd139, %fd138;
	ld.shared.f64 	%fd141, [%r79+8];
	fma.rn.f64 	%fd142, %fd4, %fd141, %fd140;
	ld.shared.f64 	%fd143, [%r80+8];
	fma.rn.f64 	%fd144, %fd5, %fd143, %fd142;
	ld.shared.f64 	%fd145, [%r81+8];
	fma.rn.f64 	%fd146, %fd6, %fd145, %fd144;
	ld.shared.f64 	%fd147, [%r82+8];
	fma.rn.f64 	%fd148, %fd7, %fd147, %fd146;
	ld.shared.f64 	%fd149, [%r83+8];
	fma.rn.f64 	%fd150, %fd8, %fd149, %fd148;
	ld.shared.f64 	%fd151, [%r84+8];
	fma.rn.f64 	%fd152, %fd9, %fd151, %fd150;
	ld.shared.f64 	%fd153, [%r85+8];
	fma.rn.f64 	%fd154, %fd10, %fd153, %fd152;
	ld.shared.f64 	%fd155, [%r86+8];
	fma.rn.f64 	%fd156, %fd11, %fd155, %fd154;
	ld.shared.f64 	%fd157, [%r87+8];
	fma.rn.f64 	%fd158, %fd12, %fd157, %fd156;
	add.s32 	%r89, %r88, 1;
	mul.wide.u32 	%rd36, %r89, 8;
	add.s64 	%rd37, %rd33, %rd36;
	st.global.f64 	[%rd37], %fd158;
	bar.sync 	0;
	add.s32 	%r172, %r172, 2;
$L__BB0_17:
	and.b32  	%r90, %r35, 1;
	setp.eq.b32 	%p9, %r90, 1;
	not.pred 	%p10, %p9;
	@%p10 bra 	$L__BB0_19;
	ld.param.u64 	%rd60, [_Z24dgemm_madness_batched_12PdiS_iS_iidd_param_4];
	shl.b32 	%r91, %r172, 3;
	mov.u32 	%r92, Bs;
	add.s32 	%r93, %r92, %r91;
	ld.shared.f64 	%fd159, [%r93];
	fma.rn.f64 	%fd160, %fd1, %fd159, 0d0000000000000000;
	shl.b32 	%r94, %r35, 3;
	add.s32 	%r95, %r93, %r94;
	ld.shared.f64 	%fd161, [%r95];
	fma.rn.f64 	%fd162, %fd2, %fd161, %fd160;
	add.s32 	%r96, %r95, %r94;
	ld.shared.f64 	%fd163, [%r96];
	fma.rn.f64 	%fd164, %fd3, %fd163, %fd162;
	add.s32 	%r97, %r96, %r94;
	ld.shared.f64 	%fd165, [%r97];
	fma.rn.f64 	%fd166, %fd4, %fd165, %fd164;
	add.s32 	%r98, %r97, %r94;
	ld.shared.f64 	%fd167, [%r98];
	fma.rn.f64 	%fd168, %fd5, %fd167, %fd166;
	add.s32 	%r99, %r98, %r94;
	ld.shared.f64 	%fd169, [%r99];
	fma.rn.f64 	%fd170, %fd6, %fd169, %fd168;
	add.s32 	%r100, %r99, %r94;
	ld.shared.f64 	%fd171, [%r100];
	fma.rn.f64 	%fd172, %fd7, %fd171, %fd170;
	add.s32 	%r101, %r100, %r94;
	ld.shared.f64 	%fd173, [%r101];
	fma.rn.f64 	%fd174, %fd8, %fd173, %fd172;
	add.s32 	%r102, %r101, %r94;
	ld.shared.f64 	%fd175, [%r102];
	fma.rn.f64 	%fd176, %fd9, %fd175, %fd174;
	add.s32 	%r103, %r102, %r94;
	ld.shared.f64 	%fd177, [%r103];
	fma.rn.f64 	%fd178, %fd10, %fd177, %fd176;
	add.s32 	%r104, %r103, %r94;
	ld.shared.f64 	%fd179, [%r104];
	fma.rn.f64 	%fd180, %fd11, %fd179, %fd178;
	add.s32 	%r105, %r104, %r94;
	ld.shared.f64 	%fd181, [%r105];
	fma.rn.f64 	%fd182, %fd12, %fd181, %fd180;
	add.s32 	%r106, %r16, %r172;
	cvta.to.global.u64 	%rd38, %rd60;
	mul.wide.u32 	%rd39, %r106, 8;
	add.s64 	%rd40, %rd38, %rd39;
	st.global.f64 	[%rd40], %fd182;
	bar.sync 	0;
$L__BB0_19:
	ret;

}
	// .globl	_Z24dgemm_madness_batched_14PdiS_iS_iidd
.visible .entry _Z24dgemm_madness_batched_14PdiS_iS_iidd(
	.param .u64 .ptr .align 1 _Z24dgemm_madness_batched_14PdiS_iS_iidd_param_0,
	.param .u32 _Z24dgemm_madness_batched_14PdiS_iS_iidd_param_1,
	.param .u64 .ptr .align 1 _Z24dgemm_madness_batched_14PdiS_iS_iidd_param_2,
	.param .u32 _Z24dgemm_madness_batched_14PdiS_iS_iidd_param_3,
	.param .u64 .ptr .align 1 _Z24dgemm_madness_batched_14PdiS_iS_iidd_param_4,
	.param .u32 _Z24dgemm_madness_batched_14PdiS_iS_iidd_param_5,
	.param .u32 _Z24dgemm_madness_batched_14PdiS_iS_iidd_param_6,
	.param .f64 _Z24dgemm_madness_batched_14PdiS_iS_iidd_param_7,
	.param .f64 _Z24dgemm_madness_batched_14PdiS_iS_iidd_param_8
)
{
	.reg .pred 	%p<18>;
	.reg .b32 	%r<199>;
	.reg .b64 	%rd<66>;
	.reg .b64 	%fd<409>;

	ld.param.u64 	%rd2, [_Z24dgemm_madness_batched_14PdiS_iS_iidd_param_0];
	ld.param.u32 	%r34, [_Z24dgemm_madness_batched_14PdiS_iS_iidd_param_1];
	ld.param.u64 	%rd3, [_Z24dgemm_madness_batched_14PdiS_iS_iidd_param_2];
	ld.param.u32 	%r35, [_Z24dgemm_madness_batched_14PdiS_iS_iidd_param_3];
	cvta.to.global.u64 	%rd4, %rd3;
	mov.u32 	%r36, %ctaid.y;
	mul.lo.s32 	%r1, %r34, %r36;
	mul.lo.s32 	%r2, %r1, %r35;
	mov.u32 	%r37, %ctaid.x;
	mov.u32 	%r38, %ntid.x;
	mul.lo.s32 	%r3, %r37, %r38;
	mov.u32 	%r4, %tid.x;
	add.s32 	%r5, %r3, %r4;
	add.s32 	%r39, %r5, %r2;
	cvta.to.global.u64 	%rd5, %rd2;
	mul.wide.s32 	%rd6, %r39, 8;
	add.s64 	%rd7, %rd5, %rd6;
	ld.global.f64 	%fd1, [%rd7];
	mul.wide.s32 	%rd8, %r34, 8;
	add.s64 	%rd9, %rd7, %rd8;
	ld.global.f64 	%fd2, [%rd9];
	add.s64 	%rd10, %rd9, %rd8;
	ld.global.f64 	%fd3, [%rd10];
	add.s64 	%rd11, %rd10, %rd8;
	ld.global.f64 	%fd4, [%rd11];
	add.s64 	%rd12, %rd11, %rd8;
	ld.global.f64 	%fd5, [%rd12];
	add.s64 	%rd13, %rd12, %rd8;
	ld.global.f64 	%fd6, [%rd13];
	add.s64 	%rd14, %rd13, %rd8;
	ld.global.f64 	%fd7, [%rd14];
	add.s64 	%rd15, %rd14, %rd8;
	ld.global.f64 	%fd8, [%rd15];
	add.s64 	%rd16, %rd15, %rd8;
	ld.global.f64 	%fd9, [%rd16];
	add.s64 	%rd17, %rd16, %rd8;
	ld.global.f64 	%fd10, [%rd17];
	add.s64 	%rd18, %rd17, %rd8;
	ld.global.f64 	%fd11, [%rd18];
	add.s64 	%rd19, %rd18, %rd8;
	ld.global.f64 	%fd12, [%rd19];
	add.s64 	%rd20, %rd19, %rd8;
	ld.global.f64 	%fd13, [%rd20];
	add.s64 	%rd21, %rd20, %rd8;
	ld.global.f64 	%fd14, [%rd21];
	bar.sync 	0;
	mul.wide.u32 	%rd22, %r4, 8;
	add.s64 	%rd23, %rd4, %rd22;
	ld.global.f64 	%fd15, [%rd23];
	shl.b32 	%r40, %r4, 3;
	mov.u32 	%r41, Bs;
	add.s32 	%r42, %r41, %r40;
	st.shared.f64 	[%r42], %fd15;
	mul.wide.s32 	%rd24, %r38, 8;
	add.s64 	%rd25, %rd23, %rd24;
	ld.global.f64 	%fd16, [%rd25];
	shl.b32 	%r43, %r38, 3;
	add.s32 	%r44, %r42, %r43;
	st.shared.f64 	[%r44], %fd16;
	bar.sync 	0;
	mov.u32 	%r45, %nctaid.x;
	add.s32 	%r46, %r45, -1;
	setp.ge.u32 	%p1, %r37, %r46;
	@%p1 bra 	$L__BB1_10;
	ld.param.u32 	%r181, [_Z24dgemm_madness_batched_14PdiS_iS_iidd_param_3];
	setp.lt.s32 	%p11, %r181, 1;
	@%p11 bra 	$L__BB1_19;
	ld.param.u32 	%r182, [_Z24dgemm_madness_batched_14PdiS_iS_iidd_param_3];
	mad.lo.s32 	%r6, %r182, %r5, %r2;
	add.s32 	%r111, %r182, -1;
	setp.lt.u32 	%p12, %r111, 3;
	mov.b32 	%r196, 0;
	@%p12 bra 	$L__BB1_5;
	ld.param.u32 	%r183, [_Z24dgemm_madness_batched_14PdiS_iS_iidd_param_3];
	and.b32  	%r113, %r183, 2147483644;
	neg.s32 	%r191, %r113;
	add.s32 	%r114, %r5, %r1;
	mad.lo.s32 	%r189, %r183, %r114, 3;
	add.s32 	%r190, %r41, 16;
$L__BB1_4:
	.pragma "nounroll";
	ld.param.u64 	%rd63, [_Z24dgemm_madness_batched_14PdiS_iS_iidd_param_4];
	ld.param.u32 	%r184, [_Z24dgemm_madness_batched_14PdiS_iS_iidd_param_3];
	and.b32  	%r196, %r184, 2147483644;
	add.s32 	%r116, %r190, -16;
	ld.shared.f64 	%fd213, [%r190+-16];
	fma.rn.f64 	%fd214, %fd1, %fd213, 0d0000000000000000;
	shl.b32 	%r117, %r184, 3;
	add.s32 	%r118, %r116, %r117;
	ld.shared.f64 	%fd215, [%r118];
	fma.rn.f64 	%fd216, %fd2, %fd215, %fd214;
	add.s32 	%r119, %r118, %r117;
	ld.shared.f64 	%fd217, [%r119];
	fma.rn.f64 	%fd218, %fd3, %fd217, %fd216;
	add.s32 	%r120, %r119, %r117;
	ld.shared.f64 	%fd219, [%r120];
	fma.rn.f64 	%fd220, %fd4, %fd219, %fd218;
	add.s32 	%r121, %r120, %r117;
	ld.shared.f64 	%fd221, [%r121];
	fma.rn.f64 	%fd222, %fd5, %fd221, %fd220;
	add.s32 	%r122, %r121, %r117;
	ld.shared.f64 	%fd223, [%r122];
	fma.rn.f64 	%fd224, %fd6, %fd223, %fd222;
	add.s32 	%r123, %r122, %r117;
	ld.shared.f64 	%fd225, [%r123];
	fma.rn.f64 	%fd226, %fd7, %fd225, %fd224;
	add.s32 	%r124, %r123, %r117;
	ld.shared.f64 	%fd227, [%r124];
	fma.rn.f64 	%fd228, %fd8, %fd227, %fd226;
	add.s32 	%r125, %r124, %r117;
	ld.shared.f64 	%fd229, [%r125];
	fma.rn.f64 	%fd230, %fd9, %fd229, %fd228;
	add.s32 	%r126, %r125, %r117;
	ld.shared.f64 	%fd231, [%r126];
	fma.rn.f64 	%fd232, %fd10, %fd231, %fd230;
	add.s32 	%r127, %r126, %r117;
	ld.shared.f64 	%fd233, [%r127];
	fma.rn.f64 	%fd234, %fd11, %fd233, %fd232;
	add.s32 	%r128, %r127, %r117;
	ld.shared.f64 	%fd235, [%r128];
	fma.rn.f64 	%fd236, %fd12, %fd235, %fd234;
	add.s32 	%r129, %r128, %r117;
	ld.shared.f64 	%fd237, [%r129];
	fma.rn.f64 	%fd238, %fd13, %fd237, %fd236;
	add.s32 	%r130, %r129, %r117;
	ld.shared.f64 	%fd239, [%r130];
	fma.rn.f64 	%fd240, %fd14, %fd239, %fd238;
	add.s32 	%r131, %r189, -2;
	add.s32 	%r132, %r189, -3;
	cvta.to.global.u64 	%rd43, %rd63;
	mul.wide.u32 	%rd44, %r132, 8;
	add.s64 	%rd45, %rd43, %rd44;
	st.global.f64 	[%rd45], %fd240;
	bar.sync 	0;
	ld.shared.f64 	%fd241, [%r190+-8];
	fma.rn.f64 	%fd242, %fd1, %fd241, 0d0000000000000000;
	ld.shared.f64 	%fd243, [%r118+8];
	fma.rn.f64 	%fd244, %fd2, %fd243, %fd242;
	ld.shared.f64 	%fd245, [%r119+8];
	fma.rn.f64 	%fd246, %fd3, %fd245, %fd244;
	ld.shared.f64 	%fd247, [%r120+8];
	fma.rn.f64 	%fd248, %fd4, %fd247, %fd246;
	ld.shared.f64 	%fd249, [%r121+8];
	fma.rn.f64 	%fd250, %fd5, %fd249, %fd248;
	ld.shared.f64 	%fd251, [%r122+8];
	fma.rn.f64 	%fd252, %fd6, %fd251, %fd250;
	ld.shared.f64 	%fd253, [%r123+8];
	fma.rn.f64 	%fd254, %fd7, %fd253, %fd252;
	ld.shared.f64 	%fd255, [%r124+8];
	fma.rn.f64 	%fd256, %fd8, %fd255, %fd254;
	ld.shared.f64 	%fd257, [%r125+8];
	fma.rn.f64 	%fd258, %fd9, %fd257, %fd256;
	ld.shared.f64 	%fd259, [%r126+8];
	fma.rn.f64 	%fd260, %fd10, %fd259, %fd258;
	ld.shared.f64 	%fd261, [%r127+8];
	fma.rn.f64 	%fd262, %fd11, %fd261, %fd260;
	ld.shared.f64 	%fd263, [%r128+8];
	fma.rn.f64 	%fd264, %fd12, %fd263, %fd262;
	ld.shared.f64 	%fd265, [%r129+8];
	fma.rn.f64 	%fd266, %fd13, %fd265, %fd264;
	ld.shared.f64 	%fd267, [%r130+8];
	fma.rn.f64 	%fd268, %fd14, %fd267, %fd266;
	mul.wide.u32 	%rd46, %r131, 8;
	add.s64 	%rd47, %rd43, %rd46;
	st.global.f64 	[%rd47], %fd268;
	bar.sync 	0;
	ld.shared.f64 	%fd269, [%r190];
	fma.rn.f64 	%fd270, %fd1, %fd269, 0d0000000000000000;
	ld.shared.f64 	%fd271, [%r118+16];
	fma.rn.f64 	%fd272, %fd2, %fd271, %fd270;
	ld.shared.f64 	%fd273, [%r119+16];
	fma.rn.f64 	%fd274, %fd3, %fd273, %fd272;
	ld.shared.f64 	%fd275, [%r120+16];
	fma.rn.f64 	%fd276, %fd4, %fd275, %fd274;
	ld.shared.f64 	%fd277, [%r121+16];
	fma.rn.f64 	%fd278, %fd5, %fd277, %fd276;
	ld.shared.f64 	%fd279, [%r122+16];
	fma.rn.f64 	%fd280, %fd6, %fd279, %fd278;
	ld.shared.f64 	%fd281, [%r123+16];
	fma.rn.f64 	%fd282, %fd7, %fd281, %fd280;
	ld.shared.f64 	%fd283, [%r124+16];
	fma.rn.f64 	%fd284, %fd8, %fd283, %fd282;
	ld.shared.f64 	%fd285, [%r125+16];
	fma.rn.f64 	%fd286, %fd9, %fd285, %fd284;
	ld.shared.f64 	%fd287, [%r126+16];
	fma.rn.f64 	%fd288, %fd10, %fd287, %fd286;
	ld.shared.f64 	%fd289, [%r127+16];
	fma.rn.f64 	%fd290, %fd11, %fd289, %fd288;
	ld.shared.f64 	%fd291, [%r128+16];
	fma.rn.f64 	%fd292, %fd12, %fd291, %fd290;
	ld.shared.f64 	%fd293, [%r129+16];
	fma.rn.f64 	%fd294, %fd13, %fd293, %fd292;
	ld.shared.f64 	%fd295, [%r130+16];
	fma.rn.f64 	%fd296, %fd14, %fd295, %fd294;
	add.s32 	%r133, %r189, -1;
	mul.wide.u32 	%rd48, %r133, 8;
	add.s64 	%rd49, %rd43, %rd48;
	st.global.f64 	[%rd49], %fd296;
	bar.sync 	0;
	ld.shared.f64 	%fd297, [%r190+8];
	fma.rn.f64 	%fd298, %fd1, %fd297, 0d0000000000000000;
	ld.shared.f64 	%fd299, [%r118+24];
	fma.rn.f64 	%fd300, %fd2, %fd299, %fd298;
	ld.shared.f64 	%fd301, [%r119+24];
	fma.rn.f64 	%fd302, %fd3, %fd301, %fd300;
	ld.shared.f64 	%fd303, [%r120+24];
	fma.rn.f64 	%fd304, %fd4, %fd303, %fd302;
	ld.shared.f64 	%fd305, [%r121+24];
	fma.rn.f64 	%fd306, %fd5, %fd305, %fd304;
	ld.shared.f64 	%fd307, [%r122+24];
	fma.rn.f64 	%fd308, %fd6, %fd307, %fd306;
	ld.shared.f64 	%fd309, [%r123+24];
	fma.rn.f64 	%fd310, %fd7, %fd309, %fd308;
	ld.shared.f64 	%fd311, [%r124+24];
	fma.rn.f64 	%fd312, %fd8, %fd311, %fd310;
	ld.shared.f64 	%fd313, [%r125+24];
	fma.rn.f64 	%fd314, %fd9, %fd313, %fd312;
	ld.shared.f64 	%fd315, [%r126+24];
	fma.rn.f64 	%fd316, %fd10, %fd315, %fd314;
	ld.shared.f64 	%fd317, [%r127+24];
	fma.rn.f64 	%fd318, %fd11, %fd317, %fd316;
	ld.shared.f64 	%fd319, [%r128+24];
	fma.rn.f64 	%fd320, %fd12, %fd319, %fd318;
	ld.shared.f64 	%fd321, [%r129+24];
	fma.rn.f64 	%fd322, %fd13, %fd321, %fd320;
	ld.shared.f64 	%fd323, [%r130+24];
	fma.rn.f64 	%fd324, %fd14, %fd323, %fd322;
	mul.wide.u32 	%rd50, %r189, 8;
	add.s64 	%rd51, %rd43, %rd50;
	st.global.f64 	[%rd51], %fd324;
	bar.sync 	0;
	add.s32 	%r191, %r191, 4;
	add.s32 	%r190, %r190, 32;
	add.s32 	%r189, %r189, 4;
	setp.eq.s32 	%p13, %r191, 0;
	@%p13 bra 	$L__BB1_5;
	bra.uni 	$L__BB1_4;
$L__BB1_5:
	ld.param.u32 	%r185, [_Z24dgemm_madness_batched_14PdiS_iS_iidd_param_3];
	and.b32  	%r27, %r185, 3;
	setp.eq.s32 	%p14, %r27, 0;
	@%p14 bra 	$L__BB1_19;
	setp.eq.s32 	%p15, %r27, 1;
	@%p15 bra 	$L__BB1_8;
	ld.param.u64 	%rd64, [_Z24dgemm_madness_batched_14PdiS_iS_iidd_param_4];
	ld.param.u32 	%r186, [_Z24dgemm_madness_batched_14PdiS_iS_iidd_param_3];
	shl.b32 	%r134, %r196, 3;
	mov.u32 	%r135, Bs;
	add.s32 	%r136, %r135, %r134;
	ld.shared.f64 	%fd325, [%r136];
	fma.rn.f64 	%fd326, %fd1, %fd325, 0d0000000000000000;
	shl.b32 	%r137, %r186, 3;
	add.s32 	%r138, %r136, %r137;
	ld.shared.f64 	%fd327, [%r138];
	fma.rn.f64 	%fd328, %fd2, %fd327, %fd326;
	add.s32 	%r139, %r138, %r137;
	ld.shared.f64 	%fd329, [%r139];
	fma.rn.f64 	%fd330, %fd3, %fd329, %fd328;
	add.s32 	%r140, %r139, %r137;
	ld.shared.f64 	%fd331, [%r140];
	fma.rn.f64 	%fd332, %fd4, %fd331, %fd330;
	add.s32 	%r141, %r140, %r137;
	ld.shared.f64 	%fd333, [%r141];
	fma.rn.f64 	%fd334, %fd5, %fd333, %fd332;
	add.s32 	%r142, %r141, %r137;
	ld.shared.f64 	%fd335, [%r142];
	fma.rn.f64 	%fd336, %fd6, %fd335, %fd334;
	add.s32 	%r143, %r142, %r137;
	ld.shared.f64 	%fd337, [%r143];
	fma.rn.f64 	%fd338, %fd7, %fd337, %fd336;
	add.s32 	%r144, %r143, %r137;
	ld.shared.f64 	%fd339, [%r144];
	fma.rn.f64 	%fd340, %fd8, %fd339, %fd338;
	add.s32 	%r145, %r144, %r137;
	ld.shared.f64 	%fd341, [%r145];
	fma.rn.f64 	%fd342, %fd9, %fd341, %fd340;
	add.s32 	%r146, %r145, %r137;
	ld.shared.f64 	%fd343, [%r146];
	fma.rn.f64 	%fd344, %fd10, %fd343, %fd342;
	add.s32 	%r147, %r146, %r137;
	ld.shared.f64 	%fd345, [%r147];
	fma.rn.f64 	%fd346, %fd11, %fd345, %fd344;
	add.s32 	%r148, %r147, %r137;
	ld.shared.f64 	%fd347, [%r148];
	fma.rn.f64 	%fd348, %fd12, %fd347, %fd346;
	add.s32 	%r149, %r148, %r137;
	ld.shared.f64 	%fd349, [%r149];
	fma.rn.f64 	%fd350, %fd13, %fd349, %fd348;
	add.s32 	%r150, %r149, %r137;
	ld.shared.f64 	%fd351, [%r150];
	fma.rn.f64 	%fd352, %fd14, %fd351, %fd350;
	add.s32 	%r151, %r6, %r196;
	cvta.to.global.u64 	%rd52, %rd64;
	mul.wide.u32 	%rd53, %r151, 8;
	add.s64 	%rd54, %rd52, %rd53;
	st.global.f64 	[%rd54], %fd352;
	bar.sync 	0;
	ld.shared.f64 	%fd353, [%r136+8];
	fma.rn.f64 	%fd354, %fd1, %fd353, 0d0000000000000000;
	ld.shared.f64 	%fd355, [%r138+8];
	fma.rn.f64 	%fd356, %fd2, %fd355, %fd354;
	ld.shared.f64 	%fd357, [%r139+8];
	fma.rn.f64 	%fd358, %fd3, %fd357, %fd356;
	ld.shared.f64 	%fd359, [%r140+8];
	fma.rn.f64 	%fd360, %fd4, %fd359, %fd358;
	ld.shared.f64 	%fd361, [%r141+8];
	fma.rn.f64 	%fd362, %fd5, %fd361, %fd360;
	ld.shared.f64 	%fd363, [%r142+8];
	fma.rn.f64 	%fd364, %fd6, %fd363, %fd362;
	ld.shared.f64 	%fd365, [%r143+8];
	fma.rn.f64 	%fd366, %fd7, %fd365, %fd364;
	ld.shared.f64 	%fd367, [%r144+8];
	fma.rn.f64 	%fd368, %fd8, %fd367, %fd366;
	ld.shared.f64 	%fd369, [%r145+8];
	fma.rn.f64 	%fd370, %fd9, %fd369, %fd368;
	ld.shared.f64 	%fd371, [%r146+8];
	fma.rn.f64 	%fd372, %fd10, %fd371, %fd370;
	ld.shared.f64 	%fd373, [%r147+8];
	fma.rn.f64 	%fd374, %fd11, %fd373, %fd372;
	ld.shared.f64 	%fd375, [%r148+8];
	fma.rn.f64 	%fd376, %fd12, %fd375, %fd374;
	ld.shared.f64 	%fd377, [%r149+8];
	fma.rn.f64 	%fd378, %fd13, %fd377, %fd376;
	ld.shared.f64 	%fd379, [%r150+8];
	fma.rn.f64 	%fd380, %fd14, %fd379, %fd378;
	add.s32 	%r152, %r151, 1;
	mul.wide.u32 	%rd55, %r152, 8;
	add.s64 	%rd56, %rd52, %rd55;
	st.global.f64 	[%rd56], %fd380;
	bar.sync 	0;
	add.s32 	%r196, %r196, 2;
$L__BB1_8:
	ld.param.u32 	%r187, [_Z24dgemm_madness_batched_14PdiS_iS_iidd_param_3];
	and.b32  	%r153, %r187, 1;
	setp.eq.b32 	%p16, %r153, 1;
	not.pred 	%p17, %p16;
	@%p17 bra 	$L__BB1_19;
	ld.param.u64 	%rd65, [_Z24dgemm_madness_batched_14PdiS_iS_iidd_param_4];
	ld.param.u32 	%r188, [_Z24dgemm_madness_batched_14PdiS_iS_iidd_param_3];
	shl.b32 	%r154, %r196, 3;
	mov.u32 	%r155, Bs;
	add.s32 	%r156, %r155, %r154;
	ld.shared.f64 	%fd381, [%r156];
	fma.rn.f64 	%fd382, %fd1, %fd381, 0d0000000000000000;
	shl.b32 	%r157, %r188, 3;
	add.s32 	%r158, %r156, %r157;
	ld.shared.f64 	%fd383, [%r158];
	fma.rn.f64 	%fd384, %fd2, %fd383, %fd382;
	add.s32 	%r159, %r158, %r157;
	ld.shared.f64 	%fd385, [%r159];
	fma.rn.f64 	%fd386, %fd3, %fd385, %fd384;
	add.s32 	%r160, %r159, %r157;
	ld.shared.f64 	%fd387, [%r160];
	fma.rn.f64 	%fd388, %fd4, %fd387, %fd386;
	add.s32 	%r161, %r160, %r157;
	ld.shared.f64 	%fd389, [%r161];
	fma.rn.f64 	%fd390, %fd5, %fd389, %fd388;
	add.s32 	%r162, %r161, %r157;
	ld.shared.f64 	%fd391, [%r162];
	fma.rn.f64 	%fd392, %fd6, %fd391, %fd390;
	add.s32 	%r163, %r162, %r157;
	ld.shared.f64 	%fd393, [%r163];
	fma.rn.f64 	%fd394, %fd7, %fd393, %fd392;
	add.s32 	%r164, %r163, %r157;
	ld.shared.f64 	%fd395, [%r164];
	fma.rn.f64 	%fd396, %fd8, %fd395, %fd394;
	add.s32 	%r165, %r164, %r157;
	ld.shared.f64 	%fd397, [%r165];
	fma.rn.f64 	%fd398, %fd9, %fd397, %fd396;
	add.s32 	%r166, %r165, %r157;
	ld.shared.f64 	%fd399, [%r166];
	fma.rn.f64 	%fd400, %fd10, %fd399, %fd398;
	add.s32 	%r167, %r166, %r157;
	ld.shared.f64 	%fd401, [%r167];
	fma.rn.f64 	%fd402, %fd11, %fd401, %fd400;
	add.s32 	%r168, %r167, %r157;
	ld.shared.f64 	%fd403, [%r168];
	fma.rn.f64 	%fd404, %fd12, %fd403, %fd402;
	add.s32 	%r169, %r168, %r157;
	ld.shared.f64 	%fd405, [%r169];
	fma.rn.f64 	%fd406, %fd13, %fd405, %fd404;
	add.s32 	%r170, %r169, %r157;
	ld.shared.f64 	%fd407, [%r170];
	fma.rn.f64 	%fd408, %fd14, %fd407, %fd406;
	add.s32 	%r171, %r6, %r196;
	cvta.to.global.u64 	%rd57, %rd65;
	mul.wide.u32 	%rd58, %r171, 8;
	add.s64 	%rd59, %rd57, %rd58;
	st.global.f64 	[%rd59], %fd408;
	bar.sync 	0;
	bra.uni 	$L__BB1_19;
$L__BB1_10:
	ld.param.u32 	%r173, [_Z24dgemm_madness_batched_14PdiS_iS_iidd_param_3];
	ld.param.u32 	%r172, [_Z24dgemm_madness_batched_14PdiS_iS_iidd_param_1];
	sub.s32 	%r47, %r172, %r3;
	setp.ge.u32 	%p2, %r4, %r47;
	setp.lt.s32 	%p3, %r173, 1;
	or.pred  	%p4, %p2, %p3;
	@%p4 bra 	$L__BB1_19;
	ld.param.u32 	%r174, [_Z24dgemm_madness_batched_14PdiS_iS_iidd_param_3];
	mad.lo.s32 	%r16, %r174, %r5, %r2;
	add.s32 	%r49, %r174, -1;
	setp.lt.u32 	%p5, %r49, 3;
	mov.b32 	%r198, 0;
	@%p5 bra 	$L__BB1_14;
	ld.param.u32 	%r175, [_Z24dgemm_madness_batched_14PdiS_iS_iidd_param_3];
	and.b32  	%r51, %r175, 2147483644;
	neg.s32 	%r194, %r51;
	add.s32 	%r52, %r5, %r1;
	mad.lo.s32 	%r192, %r175, %r52, 3;
	add.s32 	%r193, %r41, 16;
$L__BB1_13:
	.pragma "nounroll";
	ld.param.u64 	%rd60, [_Z24dgemm_madness_batched_14PdiS_iS_iidd_param_4];
	ld.param.u32 	%r176, [_Z24dgemm_madness_batched_14PdiS_iS_iidd_param_3];
	and.b32  	%r198, %r176, 2147483644;
	add.s32 	%r54, %r193, -16;
	ld.shared.f64 	%fd17, [%r193+-16];
	fma.rn.f64 	%fd18, %fd1, %fd17, 0d0000000000000000;
	shl.b32 	%r55, %r176, 3;
	add.s32 	%r56, %r54, %r55;
	ld.shared.f64 	%fd19, [%r56];
	fma.rn.f64 	%fd20, %fd2, %fd19, %fd18;
	add.s32 	%r57, %r56, %r55;
	ld.shared.f64 	%fd21, [%r57];
	fma.rn.f64 	%fd22, %fd3, %fd21, %fd20;
	add.s32 	%r58, %r57, %r55;
	ld.shared.f64 	%fd23, [%r58];
	fma.rn.f64 	%fd24, %fd4, %fd23, %fd22;
	add.s32 	%r59, %r58, %r55;
	ld.shared.f64 	%fd25, [%r59];
	fma.rn.f64 	%fd26, %fd5, %fd25, %fd24;
	add.s32 	%r60, %r59, %r55;
	ld.shared.f64 	%fd27, [%r60];
	fma.rn.f64 	%fd28, %fd6, %fd27, %fd26;
	add.s32 	%r61, %r60, %r55;
	ld.shared.f64 	%fd29, [%r61];
	fma.rn.f64 	%fd30, %fd7, %fd29, %fd28;
	add.s32 	%r62, %r61, %r55;
	ld.shared.f64 	%fd31, [%r62];
	fma.rn.f64 	%fd32, %fd8, %fd31, %fd30;
	add.s32 	%r63, %r62, %r55;
	ld.shared.f64 	%fd33, [%r63];
	fma.rn.f64 	%fd34, %fd9, %fd33, %fd32;
	add.s32 	%r64, %r63, %r55;
	ld.shared.f64 	%fd35, [%r64];
	fma.rn.f64 	%fd36, %fd10, %fd35, %fd34;
	add.s32 	%r65, %r64, %r55;
	ld.shared.f64 	%fd37, [%r65];
	fma.rn.f64 	%fd38, %fd11, %fd37, %fd36;
	add.s32 	%r66, %r65, %r55;
	ld.shared.f64 	%fd39, [%r66];
	fma.rn.f64 	%fd40, %fd12, %fd39, %fd38;
	add.s32 	%r67, %r66, %r55;
	ld.shared.f64 	%fd41, [%r67];
	fma.rn.f64 	%fd42, %fd13, %fd41, %fd40;
	add.s32 	%r68, %r67, %r55;
	ld.shared.f64 	%fd43, [%r68];
	fma.rn.f64 	%fd44, %fd14, %fd43, %fd42;
	add.s32 	%r69, %r192, -2;
	add.s32 	%r70, %r192, -3;
	cvta.to.global.u64 	%rd26, %rd60;
	mul.wide.u32 	%rd27, %r70, 8;
	add.s64 	%rd28, %rd26, %rd27;
	st.global.f64 	[%rd28], %fd44;
	bar.sync 	0;
	ld.shared.f64 	%fd45, [%r193+-8];
	fma.rn.f64 	%fd46, %fd1, %fd45, 0d0000000000000000;
	ld.shared.f64 	%fd47, [%r56+8];
	fma.rn.f64 	%fd48, %fd2, %fd47, %fd46;
	ld.shared.f64 	%fd49, [%r57+8];
	fma.rn.f64 	%fd50, %fd3, %fd49, %fd48;
	ld.shared.f64 	%fd51, [%r58+8];
	fma.rn.f64 	%fd52, %fd4, %fd51, %fd50;
	ld.shared.f64 	%fd53, [%r59+8];
	fma.rn.f64 	%fd54, %fd5, %fd53, %fd52;
	ld.shared.f64 	%fd55, [%r60+8];
	fma.rn.f64 	%fd56, %fd6, %fd55, %fd54;
	ld.shared.f64 	%fd57, [%r61+8];
	fma.rn.f64 	%fd58, %fd7, %fd57, %fd56;
	ld.shared.f64 	%fd59, [%r62+8];
	fma.rn.f64 	%fd60, %fd8, %fd59, %fd58;
	ld.shared.f64 	%fd61, [%r63+8];
	fma.rn.f64 	%fd62, %fd9, %fd61, %fd60;
	ld.shared.f64 	%fd63, [%r64+8];
	fma.rn.f64 	%fd64, %fd10, %fd63, %fd62;
	ld.shared.f64 	%fd65, [%r65+8];
	fma.rn.f64 	%fd66, %fd11, %fd65, %fd64;
	ld.shared.f64 	%fd67, [%r66+8];
	fma.rn.f64 	%fd68, %fd12, %fd67, %fd66;
	ld.shared.f64 	%fd69, [%r67+8];
	fma.rn.f64 	%fd70, %fd13, %fd69, %fd68;
	ld.shared.f64 	%fd71, [%r68+8];
	fma.rn.f64 	%fd72, %fd14, %fd71, %fd70;
	mul.wide.u32 	%rd29, %r69, 8;
	add.s64 	%rd30, %rd26, %rd29;
	st.global.f64 	[%rd30], %fd72;
	bar.sync 	0;
	ld.shared.f64 	%fd73, [%r193];
	fma.rn.f64 	%fd74, %fd1, %fd73, 0d0000000000000000;
	ld.shared.f64 	%fd75, [%r56+16];
	fma.rn.f64 	%fd76, %fd2, %fd75, %fd74;
	ld.shared.f64 	%fd77, [%r57+16];
	fma.rn.f64 	%fd78, %fd3, %fd77, %fd76;
	ld.shared.f64 	%fd79, [%r58+16];
	fma.rn.f64 	%fd80, %fd4, %fd79, %fd78;
	ld.shared.f64 	%fd81, [%r59+16];
	fma.rn.f64 	%fd82, %fd5, %fd81, %fd80;
	ld.shared.f64 	%fd83, [%r60+16];
	fma.rn.f64 	%fd84, %fd6, %fd83, %fd82;
	ld.shared.f64 	%fd85, [%r61+16];
	fma.rn.f64 	%fd86, %fd7, %fd85, %fd84;
	ld.shared.f64 	%fd87, [%r62+16];
	fma.rn.f64 	%fd88, %fd8, %fd87, %fd86;
	ld.shared.f64 	%fd89, [%r63+16];
	fma.rn.f64 	%fd90, %fd9, %fd89, %fd88;
	ld.shared.f64 	%fd91, [%r64+16];
	fma.rn.f64 	%fd92, %fd10, %fd91, %fd90;
	ld.shared.f64 	%fd93, [%r65+16];
	fma.rn.f64 	%fd94, %fd11, %fd93, %fd92;
	ld.shared.f64 	%fd95, [%r66+16];
	fma.rn.f64 	%fd96, %fd12, %fd95, %fd94;
	ld.shared.f64 	%fd97, [%r67+16];
	fma.rn.f64 	%fd98, %fd13, %fd97, %fd96;
	ld.shared.f64 	%fd99, [%r68+16];
	fma.rn.f64 	%fd100, %fd14, %fd99, %fd98;
	add.s32 	%r71, %r192, -1;
	mul.wide.u32 	%rd31, %r71, 8;
	add.s64 	%rd32, %rd26, %rd31;
	st.global.f64 	[%rd32], %fd100;
	bar.sync 	0;
	ld.shared.f64 	%fd101, [%r193+8];
	fma.rn.f64 	%fd102, %fd1, %fd101, 0d0000000000000000;
	ld.shared.f64 	%fd103, [%r56+24];
	fma.rn.f64 	%fd104, %fd2, %fd103, %fd102;
	ld.shared.f64 	%fd105, [%r57+24];
	fma.rn.f64 	%fd106, %fd3, %fd105, %fd104;
	ld.shared.f64 	%fd107, [%r58+24];
	fma.rn.f64 	%fd108, %fd4, %fd107, %fd106;
	ld.shared.f64 	%fd109, [%r59+24];
	fma.rn.f64 	%fd110, %fd5, %fd109, %fd108;
	ld.shared.f64 	%fd111, [%r60+24];
	fma.rn.f64 	%fd112, %fd6, %fd111, %fd110;
	ld.shared.f64 	%fd113, [%r61+24];
	fma.rn.f64 	%fd114, %fd7, %fd113, %fd112;
	ld.shared.f64 	%fd115, [%r62+24];
	fma.rn.f64 	%fd116, %fd8, %fd115, %fd114;
	ld.shared.f64 	%fd117, [%r63+24];
	fma.rn.f64 	%fd118, %fd9, %fd117, %fd116;
	ld.shared.f64 	%fd119, [%r64+24];
	fma.rn.f64 	%fd120, %fd10, %fd119, %fd118;
	ld.shared.f64 	%fd121, [%r65+24];
	fma.rn.f64 	%fd122, %fd11, %fd121, %fd120;
	ld.shared.f64 	%fd123, [%r66+24];
	fma.rn.f64 	%fd124, %fd12, %fd123, %fd122;
	ld.shared.f64 	%fd125, [%r67+24];
	fma.rn.f64 	%fd126, %fd13, %fd125, %fd124;
	ld.shared.f64 	%fd127, [%r68+24];
	fma.rn.f64 	%fd128, %fd14, %fd127, %fd126;
	mul.wide.u32 	%rd33, %r192, 8;
	add.s64 	%rd34, %rd26, %rd33;
	st.global.f64 	[%rd34], %fd128;
	bar.sync 	0;
	add.s32 	%r194, %r194, 4;
	add.s32 	%r193, %r193, 32;
	add.s32 	%r192, %r192, 4;
	setp.eq.s32 	%p6, %r194, 0;
	@%p6 bra 	$L__BB1_14;
	bra.uni 	$L__BB1_13;
$L__BB1_14:
	ld.param.u32 	%r177, [_Z24dgemm_madness_batched_14PdiS_iS_iidd_param_3];
	and.b32  	%r31, %r177, 3;
	setp.eq.s32 	%p7, %r31, 0;
	@%p7 bra 	$L__BB1_19;
	setp.eq.s32 	%p8, %r31, 1;
	@%p8 bra 	$L__BB1_17;
	ld.param.u64 	%rd61, [_Z24dgemm_madness_batched_14PdiS_iS_iidd_param_4];
	ld.param.u32 	%r178, [_Z24dgemm_madness_batched_14PdiS_iS_iidd_param_3];
	shl.b32 	%r72, %r198, 3;
	mov.u32 	%r73, Bs;
	add.s32 	%r74, %r73, %r72;
	ld.shared.f64 	%fd129, [%r74];
	fma.rn.f64 	%fd130, %fd1, %fd129, 0d0000000000000000;
	shl.b32 	%r75, %r178, 3;
	add.s32 	%r76, %r74, %r75;
	ld.shared.f64 	%fd131, [%r76];
	fma.rn.f64 	%fd132, %fd2, %fd131, %fd130;
	add.s32 	%r77, %r76, %r75;
	ld.shared.f64 	%fd133, [%r77];
	fma.rn.f64 	%fd134, %fd3, %fd133, %fd132;
	add.s32 	%r78, %r77, %r75;
	ld.shared.f64 	%fd135, [%r78];
	fma.rn.f64 	%fd136, %fd4, %fd135, %fd134;
	add.s32 	%r79, %r78, %r75;
	ld.shared.f64 	%fd137, [%r79];
	fma.rn.f64 	%fd138, %fd5, %fd137, %fd136;
	add.s32 	%r80, %r79, %r75;
	ld.shared.f64 	%fd139, [%r80];
	fma.rn.f64 	%fd140, %fd6, %fd139, %fd138;
	add.s32 	%r81, %r80, %r75;
	ld.shared.f64 	%fd141, [%r81];
	fma.rn.f64 	%fd142, %fd7, %fd141, %fd140;
	add.s32 	%r82, %r81, %r75;
	ld.shared.f64 	%fd143, [%r82];
	fma.rn.f64 	%fd144, %fd8, %fd143, %fd142;
	add.s32 	%r83, %r82, %r75;
	ld.shared.f64 	%fd145, [%r83];
	fma.rn.f64 	%fd146, %fd9, %fd145, %fd144;
	add.s32 	%r84, %r83, %r75;
	ld.shared.f64 	%fd147, [%r84];
	fma.rn.f64 	%fd148, %fd10, %fd147, %fd146;
	add.s32 	%r85, %r84, %r75;
	ld.shared.f64 	%fd149, [%r85];
	fma.rn.f64 	%fd150, %fd11, %fd149, %fd148;
	add.s32 	%r86, %r85, %r75;
	ld.shared.f64 	%fd151, [%r86];
	fma.rn.f64 	%fd152, %fd12, %fd151, %fd150;
	add.s32 	%r87, %r86, %r75;
	ld.shared.f64 	%fd153, [%r87];
	fma.rn.f64 	%fd154, %fd13, %fd153, %fd152;
	add.s32 	%r88, %r87, %r75;
	ld.shared.f64 	%fd155, [%r88];
	fma.rn.f64 	%fd156, %fd14, %fd155, %fd154;
	add.s32 	%r89, %r16, %r198;
	cvta.to.global.u64 	%rd35, %rd61;
	mul.wide.u32 	%rd36, %r89, 8;
	add.s64 	%rd37, %rd35, %rd36;
	st.global.f64 	[%rd37], %fd156;
	bar.sync 	0;
	ld.shared.f64 	%fd157, [%r74+8];
	fma.rn.f64 	%fd158, %fd1, %fd157, 0d0000000000000000;
	ld.shared.f64 	%fd159, [%r76+8];
	fma.rn.f64 	%fd160, %fd2, %fd159, %fd158;
	ld.shared.f64 	%fd161, [%r77+8];
	fma.rn.f64 	%fd162, %fd3, %fd161, %fd160;
	ld.shared.f64 	%fd163, [%r78+8];
	fma.rn.f64 	%fd164, %fd4, %fd163, %fd162;
	ld.shared.f64 	%fd165, [%r79+8];
	fma.rn.f64 	%fd166, %fd5, %fd165, %fd164;
	ld.shared.f64 	%fd167, [%r80+8];
	fma.rn.f64 	%fd168, %fd6, %fd167, %fd166;
	ld.shared.f64 	%fd169, [%r81+8];
	fma.rn.f64 	%fd170, %fd7, %fd169, %fd168;
	ld.shared.f64 	%fd171, [%r82+8];
	fma.rn.f64 	%fd172, %fd8, %fd171, %fd170;
	ld.shared.f64 	%fd173, [%r83+8];
	fma.rn.f64 	%fd174, %fd9, %fd173, %fd172;
	ld.shared.f64 	%fd175, [%r84+8];
	fma.rn.f64 	%fd176, %fd10, %fd175, %fd174;
	ld.shared.f64 	%fd177, [%r85+8];
	fma.rn.f64 	%fd178, %fd11, %fd177, %fd176;
	ld.shared.f64 	%fd179, [%r86+8];
	fma.rn.f64 	%fd180, %fd12, %fd179, %fd178;
	ld.shared.f64 	%fd181, [%r87+8];
	fma.rn.f64 	%fd182, %fd13, %fd181, %fd180;
	ld.shared.f64 	%fd183, [%r88+8];
	fma.rn.f64 	%fd184, %fd14, %fd183, %fd182;
	add.s32 	%r90, %r89, 1;
	mul.wide.u32 	%rd38, %r90, 8;
	add.s64 	%rd39, %rd35, %rd38;
	st.global.f64 	[%rd39], %fd184;
	bar.sync 	0;
	add.s32 	%r198, %r198, 2;
$L__BB1_17:
	ld.param.u32 	%r179, [_Z24dgemm_madness_batched_14PdiS_iS_iidd_param_3];
	and.b32  	%r91, %r179, 1;
	setp.eq.b32 	%p9, %r91, 1;
	not.pred 	%p10, %p9;
	@%p10 bra 	$L__BB1_19;
	ld.param.u64 	%rd62, [_Z24dgemm_madness_batched_14PdiS_iS_iidd_param_4];
	ld.param.u32 	%r180, [_Z24dgemm_madness_batched_14PdiS_iS_iidd_param_3];
	shl.b32 	%r92, %r198, 3;
	mov.u32 	%r93, Bs;
	add.s32 	%r94, %r93, %r92;
	ld.shared.f64 	%fd185, [%r94];
	fma.rn.f64 	%fd186, %fd1, %fd185, 0d0000000000000000;
	shl.b32 	%r95, %r180, 3;
	add.s32 	%r96, %r94, %r95;
	ld.shared.f64 	%fd187, [%r96];
	fma.rn.f64 	%fd188, %fd2, %fd187, %fd186;
	add.s32 	%r97, %r96, %r95;
	ld.shared.f64 	%fd189, [%r97];
	fma.rn.f64 	%fd190, %fd3, %fd189, %fd188;
	add.s32 	%r98, %r97, %r95;
	ld.shared.f64 	%fd191, [%r98];
	fma.rn.f64 	%fd192, %fd4, %fd191, %fd190;
	add.s32 	%r99, %r98, %r95;
	ld.shared.f64 	%fd193, [%r99];
	fma.rn.f64 	%fd194, %fd5, %fd193, %fd192;
	add.s32 	%r100, %r99, %r95;
	ld.shared.f64 	%fd195, [%r100];
	fma.rn.f64 	%fd196, %fd6, %fd195, %fd194;
	add.s32 	%r101, %r100, %r95;
	ld.shared.f64 	%fd197, [%r101];
	fma.rn.f64 	%fd198, %fd7, %fd197, %fd196;
	add.s32 	%r102, %r101, %r95;
	ld.shared.f64 	%fd199, [%r102];
	fma.rn.f64 	%fd200, %fd8, %fd199, %fd198;
	add.s32 	%r103, %r102, %r95;
	ld.shared.f64 	%fd201, [%r103];
	fma.rn.f64 	%fd202, %fd9, %fd201, %fd200;
	add.s32 	%r104, %r103, %r95;
	ld.shared.f64 	%fd203, [%r104];
	fma.rn.f64 	%fd204, %fd10, %fd203, %fd202;
	add.s32 	%r105, %r104, %r95;
	ld.shared.f64 	%fd205, [%r105];
	fma.rn.f64 	%fd206, %fd11, %fd205, %fd204;
	add.s32 	%r106, %r105, %r95;
	ld.shared.f64 	%fd207, [%r106];
	fma.rn.f64 	%fd208, %fd12, %fd207, %fd206;
	add.s32 	%r107, %r106, %r95;
	ld.shared.f64 	%fd209, [%r107];
	fma.rn.f64 	%fd210, %fd13, %fd209, %fd208;
	add.s32 	%r108, %r107, %r95;
	ld.shared.f64 	%fd211, [%r108];
	fma.rn.f64 	%fd212, %fd14, %fd211, %fd210;
	add.s32 	%r109, %r16, %r198;
	cvta.to.global.u64 	%rd40, %rd62;
	mul.wide.u32 	%rd41, %r109, 8;
	add.s64 	%rd42, %rd40, %rd41;
	st.global.f64 	[%rd42], %fd212;
	bar.sync 	0;
$L__BB1_19:
	ret;

}
	// .globl	_Z24dgemm_madness_batched_16PdiS_iS_iidd
.visible .entry _Z24dgemm_madness_batched_16PdiS_iS_iidd(
	.param .u64 .ptr .align 1 _Z24dgemm_madness_batched_16PdiS_iS_iidd_param_0,
	.param .u32 _Z24dgemm_madness_batched_16PdiS_iS_iidd_param_1,
	.param .u64 .ptr .align 1 _Z24dgemm_madness_batched_16PdiS_iS_iidd_param_2,
	.param .u32 _Z24dgemm_madness_batched_16PdiS_iS_iidd_param_3,
	.param .u64 .ptr .align 1 _Z24dgemm_madness_batched_16PdiS_iS_iidd_param_4,
	.param .u32 _Z24dgemm_madness_batched_16PdiS_iS_iidd_param_5,
	.param .u32 _Z24dgemm_madness_batched_16PdiS_iS_iidd_param_6,
	.param .f64 _Z24dgemm_madness_batched_16PdiS_iS_iidd_param_7,
	.param .f64 _Z24dgemm_madness_batched_16PdiS_iS_iidd_param_8
)
{
	.reg .pred 	%p<8>;
	.reg .b32 	%r<78>;
	.reg .b64 	%rd<33>;
	.reg .b64 	%fd<83>;

	ld.param.u64 	%rd2, [_Z24dgemm_madness_batched_16PdiS_iS_iidd_param_0];
	ld.param.u32 	%r23, [_Z24dgemm_madness_batched_16PdiS_iS_iidd_param_1];
	ld.param.u64 	%rd3, [_Z24dgemm_madness_batched_16PdiS_iS_iidd_param_2];
	ld.param.u32 	%r24, [_Z24dgemm_madness_batched_16PdiS_iS_iidd_param_3];
	ld.param.u64 	%rd4, [_Z24dgemm_madness_batched_16PdiS_iS_iidd_param_4];
	cvta.to.global.u64 	%rd5, %rd3;
	cvta.to.global.u64 	%rd1, %rd4;
	mov.u32 	%r25, %ctaid.y;
	mul.lo.s32 	%r1, %r23, %r25;
	mov.u32 	%r26, %ctaid.x;
	mov.u32 	%r27, %ntid.x;
	mul.lo.s32 	%r2, %r26, %r27;
	mov.u32 	%r3, %tid.x;
	add.s32 	%r4, %r2, %r3;
	mad.lo.s32 	%r28, %r1, %r24, %r4;
	cvta.to.global.u64 	%rd6, %rd2;
	mul.wide.s32 	%rd7, %r28, 8;
	add.s64 	%rd8, %rd6, %rd7;
	ld.global.f64 	%fd1, [%rd8];
	mul.wide.s32 	%rd9, %r23, 8;
	add.s64 	%rd10, %rd8, %rd9;
	ld.global.f64 	%fd2, [%rd10];
	add.s64 	%rd11, %rd10, %rd9;
	ld.global.f64 	%fd3, [%rd11];
	add.s64 	%rd12, %rd11, %rd9;
	ld.global.f64 	%fd4, [%rd12];
	add.s64 	%rd13, %rd12, %rd9;
	ld.global.f64 	%fd5, [%rd13];
	add.s64 	%rd14, %rd13, %rd9;
	ld.global.f64 	%fd6, [%rd14];
	add.s64 	%rd15, %rd14, %rd9;
	ld.global.f64 	%fd7, [%rd15];
	add.s64 	%rd16, %rd15, %rd9;
	ld.global.f64 	%fd8, [%rd16];
	add.s64 	%rd17, %rd16, %rd9;
	ld.global.f64 	%fd9, [%rd17];
	add.s64 	%rd18, %rd17, %rd9;
	ld.global.f64 	%fd10, [%rd18];
	add.s64 	%rd19, %rd18, %rd9;
	ld.global.f64 	%fd11, [%rd19];
	add.s64 	%rd20, %rd19, %rd9;
	ld.global.f64 	%fd12, [%rd20];
	add.s64 	%rd21, %rd20, %rd9;
	ld.global.f64 	%fd13, [%rd21];
	add.s64 	%rd22, %rd21, %rd9;
	ld.global.f64 	%fd14, [%rd22];
	add.s64 	%rd23, %rd22, %rd9;
	ld.global.f64 	%fd15, [%rd23];
	add.s64 	%rd24, %rd23, %rd9;
	ld.global.f64 	%fd16, [%rd24];
	bar.sync 	0;
	mul.wide.u32 	%rd25, %r3, 8;
	add.s64 	%rd26, %rd5, %rd25;
	ld.global.f64 	%fd17, [%rd26];
	shl.b32 	%r29, %r3, 3;
	mov.u32 	%r74, Bs;
	add.s32 	%r31, %r74, %r29;
	st.shared.f64 	[%r31], %fd17;
	mul.wide.s32 	%rd27, %r27, 8;
	add.s64 	%rd28, %rd26, %rd27;
	ld.global.f64 	%fd18, [%rd28];
	shl.b32 	%r32, %r27, 3;
	add.s32 	%r33, %r31, %r32;
	st.shared.f64 	[%r33], %fd18;
	bar.sync 	0;
	mov.u32 	%r34, %nctaid.x;
	add.s32 	%r35, %r34, -1;
	setp.ge.u32 	%p1, %r26, %r35;
	@%p1 bra 	$L__BB2_4;
	setp.lt.s32 	%p6, %r24, 1;
	@%p6 bra 	$L__BB2_7;
	neg.s32 	%r73, %r24;
	add.s32 	%r55, %r4, %r1;
	mul.lo.s32 	%r72, %r24, %r55;
	shl.b32 	%r7, %r24, 3;
$L__BB2_3:
	ld.shared.f64 	%fd51, [%r74];
	fma.rn.f64 	%fd52, %fd1, %fd51, 0d0000000000000000;
	add.s32 	%r56, %r74, %r7;
	ld.shared.f64 	%fd53, [%r56];
	fma.rn.f64 	%fd54, %fd2, %fd53, %fd52;
	add.s32 	%r57, %r56, %r7;
	ld.shared.f64 	%fd55, [%r57];
	fma.rn.f64 	%fd56, %fd3, %fd55, %fd54;
	add.s32 	%r58, %r57, %r7;
	ld.shared.f64 	%fd57, [%r58];
	fma.rn.f64 	%fd58, %fd4, %fd57, %fd56;
	add.s32 	%r59, %r58, %r7;
	ld.shared.f64 	%fd59, [%r59];
	fma.rn.f64 	%fd60, %fd5, %fd59, %fd58;
	add.s32 	%r60, %r59, %r7;
	ld.shared.f64 	%fd61, [%r60];
	fma.rn.f64 	%fd62, %fd6, %fd61, %fd60;
	add.s32 	%r61, %r60, %r7;
	ld.shared.f64 	%fd63, [%r61];
	fma.rn.f64 	%fd64, %fd7, %fd63, %fd62;
	add.s32 	%r62, %r61, %r7;
	ld.shared.f64 	%fd65, [%r62];
	fma.rn.f64 	%fd66, %fd8, %fd65, %fd64;
	add.s32 	%r63, %r62, %r7;
	ld.shared.f64 	%fd67, [%r63];
	fma.rn.f64 	%fd68, %fd9, %fd67, %fd66;
	add.s32 	%r64, %r63, %r7;
	ld.shared.f64 	%fd69, [%r64];
	fma.rn.f64 	%fd70, %fd10, %fd69, %fd68;
	add.s32 	%r65, %r64, %r7;
	ld.shared.f64 	%fd71, [%r65];
	fma.rn.f64 	%fd72, %fd11, %fd71, %fd70;
	add.s32 	%r66, %r65, %r7;
	ld.shared.f64 	%fd73, [%r66];
	fma.rn.f64 	%fd74, %fd12, %fd73, %fd72;
	add.s32 	%r67, %r66, %r7;
	ld.shared.f64 	%fd75, [%r67];
	fma.rn.f64 	%fd76, %fd13, %fd75, %fd74;
	add.s32 	%r68, %r67, %r7;
	ld.shared.f64 	%fd77, [%r68];
	fma.rn.f64 	%fd78, %fd14, %fd77, %fd76;
	add.s32 	%r69, %r68, %r7;
	ld.shared.f64 	%fd79, [%r69];
	fma.rn.f64 	%fd80, %fd15, %fd79, %fd78;
	add.s32 	%r70, %r69, %r7;
	ld.shared.f64 	%fd81, [%r70];
	fma.rn.f64 	%fd82, %fd16, %fd81, %fd80;
	mul.wide.u32 	%rd31, %r72, 8;
	add.s64 	%rd32, %rd1, %rd31;
	st.global.f64 	[%rd32], %fd82;
	bar.sync 	0;
	add.s32 	%r74, %r74, 8;
	add.s32 	%r73, %r73, 1;
	setp.eq.s32 	%p7, %r73, 0;
	add.s32 	%r72, %r72, 1;
	@%p7 bra 	$L__BB2_7;
	bra.uni 	$L__BB2_3;
$L__BB2_4:
	ld.param.u32 	%r71, [_Z24dgemm_madness_batched_16PdiS_iS_iidd_param_1];
	sub.s32 	%r36, %r71, %r2;
	setp.ge.u32 	%p2, %r3, %r36;
	setp.lt.s32 	%p3, %r24, 1;
	or.pred  	%p4, %p2, %p3;
	@%p4 bra 	$L__BB2_7;
	neg.s32 	%r76, %r24;
	add.s32 	%r38, %r4, %r1;
	mul.lo.s32 	%r75, %r24, %r38;
	shl.b32 	%r16, %r24, 3;
	mov.u32 	%r77, Bs;
$L__BB2_6:
	ld.shared.f64 	%fd19, [%r77];
	fma.rn.f64 	%fd20, %fd1, %fd19, 0d0000000000000000;
	add.s32 	%r39, %r77, %r16;
	ld.shared.f64 	%fd21, [%r39];
	fma.rn.f64 	%fd22, %fd2, %fd21, %fd20;
	add.s32 	%r40, %r39, %r16;
	ld.shared.f64 	%fd23, [%r40];
	fma.rn.f64 	%fd24, %fd3, %fd23, %fd22;
	add.s32 	%r41, %r40, %r16;
	ld.shared.f64 	%fd25, [%r41];
	fma.rn.f64 	%fd26, %fd4, %fd25, %fd24;
	add.s32 	%r42, %r41, %r16;
	ld.shared.f64 	%fd27, [%r42];
	fma.rn.f64 	%fd28, %fd5, %fd27, %fd26;
	add.s32 	%r43, %r42, %r16;
	ld.shared.f64 	%fd29, [%r43];
	fma.rn.f64 	%fd30, %fd6, %fd29, %fd28;
	add.s32 	%r44, %r43, %r16;
	ld.shared.f64 	%fd31, [%r44];
	fma.rn.f64 	%fd32, %fd7, %fd31, %fd30;
	add.s32 	%r45, %r44, %r16;
	ld.shared.f64 	%fd33, [%r45];
	fma.rn.f64 	%fd34, %fd8, %fd33, %fd32;
	add.s32 	%r46, %r45, %r16;
	ld.shared.f64 	%fd35, [%r46];
	fma.rn.f64 	%fd36, %fd9, %fd35, %fd34;
	add.s32 	%r47, %r46, %r16;
	ld.shared.f64 	%fd37, [%r47];
	fma.rn.f64 	%fd38, %fd10, %fd37, %fd36;
	add.s32 	%r48, %r47, %r16;
	ld.shared.f64 	%fd39, [%r48];
	fma.rn.f64 	%fd40, %fd11, %fd39, %fd38;
	add.s32 	%r49, %r48, %r16;
	ld.shared.f64 	%fd41, [%r49];
	fma.rn.f64 	%fd42, %fd12, %fd41, %fd40;
	add.s32 	%r50, %r49, %r16;
	ld.shared.f64 	%fd43, [%r50];
	fma.rn.f64 	%fd44, %fd13, %fd43, %fd42;
	add.s32 	%r51, %r50, %r16;
	ld.shared.f64 	%fd45, [%r51];
	fma.rn.f64 	%fd46, %fd14, %fd45, %fd44;
	add.s32 	%r52, %r51, %r16;
	ld.shared.f64 	%fd47, [%r52];
	fma.rn.f64 	%fd48, %fd15, %fd47, %fd46;
	add.s32 	%r53, %r52, %r16;
	ld.shared.f64 	%fd49, [%r53];
	fma.rn.f64 	%fd50, %fd16, %fd49, %fd48;
	mul.wide.u32 	%rd29, %r75, 8;
	add.s64 	%rd30, %rd1, %rd29;
	st.global.f64 	[%rd30], %fd50;
	bar.sync 	0;
	add.s32 	%r77, %r77, 8;
	add.s32 	%r76, %r76, 1;
	setp.ne.s32 	%p5, %r76, 0;
	add.s32 	%r75, %r75, 1;
	@%p5 bra 	$L__BB2_6;
$L__BB2_7:
	ret;

}
	// .globl	_Z24dgemm_madness_batched_18PdiS_iS_iidd
.visible .entry _Z24dgemm_madness_batched_18PdiS_iS_iidd(
	.param .u64 .ptr .align 1 _Z24dgemm_madness_batched_18PdiS_iS_iidd_param_0,
	.param .u32 _Z24dgemm_madness_batched_18PdiS_iS_iidd_param_1,
	.param .u64 .ptr .align 1 _Z24dgemm_madness_batched_18PdiS_iS_iidd_param_2,
	.param .u32 _Z24dgemm_madness_batched_18PdiS_iS_iidd_param_3,
	.param .u64 .ptr .align 1 _Z24dgemm_madness_batched_18PdiS_iS_iidd_param_4,
	.param .u32 _Z24dgemm_madness_batched_18PdiS_iS_iidd_param_5,
	.param .u32 _Z24dgemm_madness_batched_18PdiS_iS_iidd_param_6,
	.param .f64 _Z24dgemm_madness_batched_18PdiS_iS_iidd_param_7,
	.param .f64 _Z24dgemm_madness_batched_18PdiS_iS_iidd_param_8
)
{
	.reg .pred 	%p<8>;
	.reg .b32 	%r<89>;
	.reg .b64 	%rd<39>;
	.reg .b64 	%fd<94>;

	ld.param.u64 	%rd2, [_Z24dgemm_madness_batched_18PdiS_iS_iidd_param_0];
	ld.param.u32 	%r21, [_Z24dgemm_madness_batched_18PdiS_iS_iidd_param_1];
	ld.param.u64 	%rd3, [_Z24dgemm_madness_batched_18PdiS_iS_iidd_param_2];
	ld.param.u32 	%r22, [_Z24dgemm_madness_batched_18PdiS_iS_iidd_param_3];
	cvta.to.global.u64 	%rd4, %rd3;
	mov.u32 	%r23, %ctaid.y;
	mul.lo.s32 	%r1, %r21, %r23;
	mov.u32 	%r24, %ctaid.x;
	mov.u32 	%r25, %ntid.x;
	mul.lo.s32 	%r2, %r24, %r25;
	mov.u32 	%r3, %tid.x;
	add.s32 	%r4, %r2, %r3;
	mad.lo.s32 	%r26, %r1, %r22, %r4;
	cvta.to.global.u64 	%rd5, %rd2;
	mul.wide.s32 	%rd6, %r26, 8;
	add.s64 	%rd7, %rd5, %rd6;
	ld.global.f64 	%fd1, [%rd7];
	mul.wide.s32 	%rd8, %r21, 8;
	add.s64 	%rd9, %rd7, %rd8;
	ld.global.f64 	%fd2, [%rd9];
	add.s64 	%rd10, %rd9, %rd8;
	ld.global.f64 	%fd3, [%rd10];
	add.s64 	%rd11, %rd10, %rd8;
	ld.global.f64 	%fd4, [%rd11];
	add.s64 	%rd12, %rd11, %rd8;
	ld.global.f64 	%fd5, [%rd12];
	add.s64 	%rd13, %rd12, %rd8;
	ld.global.f64 	%fd6, [%rd13];
	add.s64 	%rd14, %rd13, %rd8;
	ld.global.f64 	%fd7, [%rd14];
	add.s64 	%rd15, %rd14, %rd8;
	ld.global.f64 	%fd8, [%rd15];
	add.s64 	%rd16, %rd15, %rd8;
	ld.global.f64 	%fd9, [%rd16];
	add.s64 	%rd17, %rd16, %rd8;
	ld.global.f64 	%fd10, [%rd17];
	add.s64 	%rd18, %rd17, %rd8;
	ld.global.f64 	%fd11, [%rd18];
	add.s64 	%rd19, %rd18, %rd8;
	ld.global.f64 	%fd12, [%rd19];
	add.s64 	%rd20, %rd19, %rd8;
	ld.global.f64 	%fd13, [%rd20];
	add.s64 	%rd21, %rd20, %rd8;
	ld.global.f64 	%fd14, [%rd21];
	add.s64 	%rd22, %rd21, %rd8;
	ld.global.f64 	%fd15, [%rd22];
	add.s64 	%rd23, %rd22, %rd8;
	ld.global.f64 	%fd16, [%rd23];
	add.s64 	%rd24, %rd23, %rd8;
	ld.global.f64 	%fd17, [%rd24];
	add.s64 	%rd25, %rd24, %rd8;
	ld.global.f64 	%fd18, [%rd25];
	bar.sync 	0;
	mul.wide.u32 	%rd26, %r3, 8;
	add.s64 	%rd27, %rd4, %rd26;
	ld.global.f64 	%fd19, [%rd27];
	shl.b32 	%r27, %r3, 3;
	mov.u32 	%r88, Bs;
	add.s32 	%r29, %r88, %r27;
	st.shared.f64 	[%r29], %fd19;
	mul.wide.s32 	%rd28, %r25, 8;
	add.s64 	%rd29, %rd27, %rd28;
	ld.global.f64 	%fd20, [%rd29];
	shl.b32 	%r30, %r25, 3;
	add.s32 	%r31, %r29, %r30;
	st.shared.f64 	[%r31], %fd20;
	add.s64 	%rd30, %rd29, %rd28;
	ld.global.f64 	%fd21, [%rd30];
	add.s32 	%r32, %r31, %r30;
	st.shared.f64 	[%r32], %fd21;
	bar.sync 	0;
	mov.u32 	%r33, %nctaid.x;
	add.s32 	%r34, %r33, -1;
	setp.ge.u32 	%p1, %r24, %r34;
	@%p1 bra 	$L__BB3_4;
	ld.param.u32 	%r80, [_Z24dgemm_madness_batched_18PdiS_iS_iidd_param_3];
	setp.lt.s32 	%p6, %r80, 1;
	@%p6 bra 	$L__BB3_7;
	ld.param.u32 	%r81, [_Z24dgemm_madness_batched_18PdiS_iS_iidd_param_3];
	neg.s32 	%r84, %r81;
	add.s32 	%r57, %r4, %r1;
	mul.lo.s32 	%r83, %r81, %r57;
	mov.u32 	%r85, Bs;
$L__BB3_3:
	ld.param.u64 	%rd38, [_Z24dgemm_madness_batched_18PdiS_iS_iidd_param_4];
	ld.param.u32 	%r82, [_Z24dgemm_madness_batched_18PdiS_iS_iidd_param_3];
	ld.shared.f64 	%fd58, [%r85];
	fma.rn.f64 	%fd59, %fd1, %fd58, 0d0000000000000000;
	shl.b32 	%r58, %r82, 3;
	add.s32 	%r59, %r85, %r58;
	ld.shared.f64 	%fd60, [%r59];
	fma.rn.f64 	%fd61, %fd2, %fd60, %fd59;
	add.s32 	%r60, %r59, %r58;
	ld.shared.f64 	%fd62, [%r60];
	fma.rn.f64 	%fd63, %fd3, %fd62, %fd61;
	add.s32 	%r61, %r60, %r58;
	ld.shared.f64 	%fd64, [%r61];
	fma.rn.f64 	%fd65, %fd4, %fd64, %fd63;
	add.s32 	%r62, %r61, %r58;
	ld.shared.f64 	%fd66, [%r62];
	fma.rn.f64 	%fd67, %fd5, %fd66, %fd65;
	add.s32 	%r63, %r62, %r58;
	ld.shared.f64 	%fd68, [%r63];
	fma.rn.f64 	%fd69, %fd6, %fd68, %fd67;
	add.s32 	%r64, %r63, %r58;
	ld.shared.f64 	%fd70, [%r64];
	fma.rn.f64 	%fd71, %fd7, %fd70, %fd69;
	add.s32 	%r65, %r64, %r58;
	ld.shared.f64 	%fd72, [%r65];
	fma.rn.f64 	%fd73, %fd8, %fd72, %fd71;
	add.s32 	%r66, %r65, %r58;
	ld.shared.f64 	%fd74, [%r66];
	fma.rn.f64 	%fd75, %fd9, %fd74, %fd73;
	add.s32 	%r67, %r66, %r58;
	ld.shared.f64 	%fd76, [%r67];
	fma.rn.f64 	%fd77, %fd10, %fd76, %fd75;
	add.s32 	%r68, %r67, %r58;
	ld.shared.f64 	%fd78, [%r68];
	fma.rn.f64 	%fd79, %fd11, %fd78, %fd77;
	add.s32 	%r69, %r68, %r58;
	ld.shared.f64 	%fd80, [%r69];
	fma.rn.f64 	%fd81, %fd12, %fd80, %fd79;
	add.s32 	%r70, %r69, %r58;
	ld.shared.f64 	%fd82, [%r70];
	fma.rn.f64 	%fd83, %fd13, %fd82, %fd81;
	add.s32 	%r71, %r70, %r58;
	ld.shared.f64 	%fd84, [%r71];
	fma.rn.f64 	%fd85, %fd14, %fd84, %fd83;
	add.s32 	%r72, %r71, %r58;
	ld.shared.f64 	%fd86, [%r72];
	fma.rn.f64 	%fd87, %fd15, %fd86, %fd85;
	add.s32 	%r73, %r72, %r58;
	ld.shared.f64 	%fd88, [%r73];
	fma.rn.f64 	%fd89, %fd16, %fd88, %fd87;
	add.s32 	%r74, %r73, %r58;
	ld.shared.f64 	%fd90, [%r74];
	fma.rn.f64 	%fd91, %fd17, %fd90, %fd89;
	add.s32 	%r75, %r74, %r58;
	ld.shared.f64 	%fd92, [%r75];
	fma.rn.f64 	%fd93, %fd18, %fd92, %fd91;
	cvta.to.global.u64 	%rd34, %rd38;
	mul.wide.u32 	%rd35, %r83, 8;
	add.s64 	%rd36, %rd34, %rd35;
	st.global.f64 	[%rd36], %fd93;
	bar.sync 	0;
	add.s32 	%r85, %r85, 8;
	add.s32 	%r84, %r84, 1;
	setp.eq.s32 	%p7, %r84, 0;
	add.s32 	%r83, %r83, 1;
	@%p7 bra 	$L__BB3_7;
	bra.uni 	$L__BB3_3;
$L__BB3_4:
	ld.param.u32 	%r77, [_Z24dgemm_madness_batched_18PdiS_iS_iidd_param_3];
	ld.param.u32 	%r76, [_Z24dgemm_madness_batched_18PdiS_iS_iidd_param_1];
	sub.s32 	%r35, %r76, %r2;
	setp.ge.u32 	%p2, %r3, %r35;
	setp.lt.s32 	%p3, %r77, 1;
	or.pred  	%p4, %p2, %p3;
	@%p4 bra 	$L__BB3_7;
	ld.param.u32 	%r78, [_Z24dgemm_madness_batched_18PdiS_iS_iidd_param_3];
	neg.s32 	%r87, %r78;
	add.s32 	%r37, %r4, %r1;
	mul.lo.s32 	%r86, %r78, %r37;
$L__BB3_6:
	ld.param.u64 	%rd37, [_Z24dgemm_madness_batched_18PdiS_iS_iidd_param_4];
	ld.param.u32 	%r79, [_Z24dgemm_madness_batched_18PdiS_iS_iidd_param_3];
	ld.shared.f64 	%fd22, [%r88];
	fma.rn.f64 	%fd23, %fd1, %fd22, 0d0000000000000000;
	shl.b32 	%r38, %r79, 3;
	add.s32 	%r39, %r88, %r38;
	ld.shared.f64 	%fd24, [%r39];
	fma.rn.f64 	%fd25, %fd2, %fd24, %fd23;
	add.s32 	%r40, %r39, %r38;
	ld.shared.f64 	%fd26, [%r40];
	fma.rn.f64 	%fd27, %fd3, %fd26, %fd25;
	add.s32 	%r41, %r40, %r38;
	ld.shared.f64 	%fd28, [%r41];
	fma.rn.f64 	%fd29, %fd4, %fd28, %fd27;
	add.s32 	%r42, %r41, %r38;
	ld.shared.f64 	%fd30, [%r42];
	fma.rn.f64 	%fd31, %fd5, %fd30, %fd29;
	add.s32 	%r43, %r42, %r38;
	ld.shared.f64 	%fd32, [%r43];
	fma.rn.f64 	%fd33, %fd6, %fd32, %fd31;
	add.s32 	%r44, %r43, %r38;
	ld.shared.f64 	%fd34, [%r44];
	fma.rn.f64 	%fd35, %fd7, %fd34, %fd33;
	add.s32 	%r45, %r44, %r38;
	ld.shared.f64 	%fd36, [%r45];
	fma.rn.f64 	%fd37, %fd8, %fd36, %fd35;
	add.s32 	%r46, %r45, %r38;
	ld.shared.f64 	%fd38, [%r46];
	fma.rn.f64 	%fd39, %fd9, %fd38, %fd37;
	add.s32 	%r47, %r46, %r38;
	ld.shared.f64 	%fd40, [%r47];
	fma.rn.f64 	%fd41, %fd10, %fd40, %fd39;
	add.s32 	%r48, %r47, %r38;
	ld.shared.f64 	%fd42, [%r48];
	fma.rn.f64 	%fd43, %fd11, %fd42, %fd41;
	add.s32 	%r49, %r48, %r38;
	ld.shared.f64 	%fd44, [%r49];
	fma.rn.f64 	%fd45, %fd12, %fd44, %fd43;
	add.s32 	%r50, %r49, %r38;
	ld.shared.f64 	%fd46, [%r50];
	fma.rn.f64 	%fd47, %fd13, %fd46, %fd45;
	add.s32 	%r51, %r50, %r38;
	ld.shared.f64 	%fd48, [%r51];
	fma.rn.f64 	%fd49, %fd14, %fd48, %fd47;
	add.s32 	%r52, %r51, %r38;
	ld.shared.f64 	%fd50, [%r52];
	fma.rn.f64 	%fd51, %fd15, %fd50, %fd49;
	add.s32 	%r53, %r52, %r38;
	ld.shared.f64 	%fd52, [%r53];
	fma.rn.f64 	%fd53, %fd16, %fd52, %fd51;
	add.s32 	%r54, %r53, %r38;
	ld.shared.f64 	%fd54, [%r54];
	fma.rn.f64 	%fd55, %fd17, %fd54, %fd53;
	add.s32 	%r55, %r54, %r38;
	ld.shared.f64 	%fd56, [%r55];
	fma.rn.f64 	%fd57, %fd18, %fd56, %fd55;
	cvta.to.global.u64 	%rd31, %rd37;
	mul.wide.u32 	%rd32, %r86, 8;
	add.s64 	%rd33, %rd31, %rd32;
	st.global.f64 	[%rd33], %fd57;
	bar.sync 	0;
	add.s32 	%r88, %r88, 8;
	add.s32 	%r87, %r87, 1;
	setp.ne.s32 	%p5, %r87, 0;
	add.s32 	%r86, %r86, 1;
	@%p5 bra 	$L__BB3_6;
$L__BB3_7:
	ret;

}
	// .globl	_Z24dgemm_madness_batched_20PdiS_iS_iidd
.visible .entry _Z24dgemm_madness_batched_20PdiS_iS_iidd(
	.param .u64 .ptr .align 1 _Z24dgemm_madness_batched_20PdiS_iS_iidd_param_0,
	.param .u32 _Z24dgemm_madness_batched_20PdiS_iS_iidd_param_1,
	.param .u64 .ptr .align 1 _Z24dgemm_madness_batched_20PdiS_iS_iidd_param_2,
	.param .u32 _Z24dgemm_madness_batched_20PdiS_iS_iidd_param_3,
	.param .u64 .ptr .align 1 _Z24dgemm_madness_batched_20PdiS_iS_iidd_param_4,
	.param .u32 _Z24dgemm_madness_batched_20PdiS_iS_iidd_param_5,
	.param .u32 _Z24dgemm_madness_batched_20PdiS_iS_iidd_param_6,
	.param .f64 _Z24dgemm_madness_batched_20PdiS_iS_iidd_param_7,
	.param .f64 _Z24dgemm_madness_batched_20PdiS_iS_iidd_param_8
)
{
	.reg .pred 	%p<8>;
	.reg .b32 	%r<101>;
	.reg .b64 	%rd<42>;
	.reg .b64 	%fd<105>;

	ld.param.u64 	%rd2, [_Z24dgemm_madness_batched_20PdiS_iS_iidd_param_0];
	ld.param.u32 	%r18, [_Z24dgemm_madness_batched_20PdiS_iS_iidd_param_1];
	ld.param.u64 	%rd3, [_Z24dgemm_madness_batched_20PdiS_iS_iidd_param_2];
	ld.param.u32 	%r19, [_Z24dgemm_madness_batched_20PdiS_iS_iidd_param_3];
	cvta.to.global.u64 	%rd4, %rd3;
	mov.u32 	%r20, %ctaid.y;
	mul.lo.s32 	%r21, %r18, %r20;
	mov.u32 	%r22, %ctaid.x;
	mov.u32 	%r23, %ntid.x;
	mov.u32 	%r24, %tid.x;
	mad.lo.s32 	%r1, %r22, %r23, %r24;
	mad.lo.s32 	%r25, %r21, %r19, %r1;
	cvta.to.global.u64 	%rd5, %rd2;
	mul.wide.s32 	%rd6, %r25, 8;
	add.s64 	%rd7, %rd5, %rd6;
	ld.global.f64 	%fd1, [%rd7];
	mul.wide.s32 	%rd8, %r18, 8;
	add.s64 	%rd9, %rd7, %rd8;
	ld.global.f64 	%fd2, [%rd9];
	add.s64 	%rd10, %rd9, %rd8;
	ld.global.f64 	%fd3, [%rd10];
	add.s64 	%rd11, %rd10, %rd8;
	ld.global.f64 	%fd4, [%rd11];
	add.s64 	%rd12, %rd11, %rd8;
	ld.global.f64 	%fd5, [%rd12];
	add.s64 	%rd13, %rd12, %rd8;
	ld.global.f64 	%fd6, [%rd13];
	add.s64 	%rd14, %rd13, %rd8;
	ld.global.f64 	%fd7, [%rd14];
	add.s64 	%rd15, %rd14, %rd8;
	ld.global.f64 	%fd8, [%rd15];
	add.s64 	%rd16, %rd15, %rd8;
	ld.global.f64 	%fd9, [%rd16];
	add.s64 	%rd17, %rd16, %rd8;
	ld.global.f64 	%fd10, [%rd17];
	add.s64 	%rd18, %rd17, %rd8;
	ld.global.f64 	%fd11, [%rd18];
	add.s64 	%rd19, %rd18, %rd8;
	ld.global.f64 	%fd12, [%rd19];
	add.s64 	%rd20, %rd19, %rd8;
	ld.global.f64 	%fd13, [%rd20];
	add.s64 	%rd21, %rd20, %rd8;
	ld.global.f64 	%fd14, [%rd21];
	add.s64 	%rd22, %rd21, %rd8;
	ld.global.f64 	%fd15, [%rd22];
	add.s64 	%rd23, %rd22, %rd8;
	ld.global.f64 	%fd16, [%rd23];
	add.s64 	%rd24, %rd23, %rd8;
	ld.global.f64 	%fd17, [%rd24];
	add.s64 	%rd25, %rd24, %rd8;
	ld.global.f64 	%fd18, [%rd25];
	add.s64 	%rd26, %rd25, %rd8;
	ld.global.f64 	%fd19, [%rd26];
	add.s64 	%rd27, %rd26, %rd8;
	ld.global.f64 	%fd20, [%rd27];
	bar.sync 	0;
	mul.wide.u32 	%rd28, %r24, 8;
	add.s64 	%rd29, %rd4, %rd28;
	ld.global.f64 	%fd21, [%rd29];
	shl.b32 	%r26, %r24, 3;
	mov.u32 	%r97, Bs;
	add.s32 	%r28, %r97, %r26;
	st.shared.f64 	[%r28], %fd21;
	mul.wide.s32 	%rd30, %r23, 8;
	add.s64 	%rd31, %rd29, %rd30;
	ld.global.f64 	%fd22, [%rd31];
	shl.b32 	%r29, %r23, 3;
	add.s32 	%r30, %r28, %r29;
	st.shared.f64 	[%r30], %fd22;
	add.s64 	%rd32, %rd31, %rd30;
	ld.global.f64 	%fd23, [%rd32];
	add.s32 	%r31, %r30, %r29;
	st.shared.f64 	[%r31], %fd23;
	add.s64 	%rd33, %rd32, %rd30;
	ld.global.f64 	%fd24, [%rd33];
	add.s32 	%r32, %r31, %r29;
	st.shared.f64 	[%r32], %fd24;
	bar.sync 	0;
	mov.u32 	%r33, %nctaid.x;
	add.s32 	%r34, %r33, -1;
	setp.ge.u32 	%p1, %r22, %r34;
	@%p1 bra 	$L__BB4_4;
	ld.param.u32 	%r92, [_Z24dgemm_madness_batched_20PdiS_iS_iidd_param_3];
	setp.lt.s32 	%p6, %r92, 1;
	@%p6 bra 	$L__BB4_7;
	ld.param.u32 	%r93, [_Z24dgemm_madness_batched_20PdiS_iS_iidd_param_3];
	ld.param.u32 	%r88, [_Z24dgemm_madness_batched_20PdiS_iS_iidd_param_1];
	neg.s32 	%r96, %r93;
	mad.lo.s32 	%r65, %r88, %r20, %r1;
	mul.lo.s32 	%r95, %r93, %r65;
$L__BB4_3:
	ld.param.u64 	%rd41, [_Z24dgemm_madness_batched_20PdiS_iS_iidd_param_4];
	ld.param.u32 	%r94, [_Z24dgemm_madness_batched_20PdiS_iS_iidd_param_3];
	ld.shared.f64 	%fd65, [%r97];
	fma.rn.f64 	%fd66, %fd1, %fd65, 0d0000000000000000;
	shl.b32 	%r66, %r94, 3;
	add.s32 	%r67, %r97, %r66;
	ld.shared.f64 	%fd67, [%r67];
	fma.rn.f64 	%fd68, %fd2, %fd67, %fd66;
	add.s32 	%r68, %r67, %r66;
	ld.shared.f64 	%fd69, [%r68];
	fma.rn.f64 	%fd70, %fd3, %fd69, %fd68;
	add.s32 	%r69, %r68, %r66;
	ld.shared.f64 	%fd71, [%r69];
	fma.rn.f64 	%fd72, %fd4, %fd71, %fd70;
	add.s32 	%r70, %r69, %r66;
	ld.shared.f64 	%fd73, [%r70];
	fma.rn.f64 	%fd74, %fd5, %fd73, %fd72;
	add.s32 	%r71, %r70, %r66;
	ld.shared.f64 	%fd75, [%r71];
	fma.rn.f64 	%fd76, %fd6, %fd75, %fd74;
	add.s32 	%r72, %r71, %r66;
	ld.shared.f64 	%fd77, [%r72];
	fma.rn.f64 	%fd78, %fd7, %fd77, %fd76;
	add.s32 	%r73, %r72, %r66;
	ld.shared.f64 	%fd79, [%r73];
	fma.rn.f64 	%fd80, %fd8, %fd79, %fd78;
	add.s32 	%r74, %r73, %r66;
	ld.shared.f64 	%fd81, [%r74];
	fma.rn.f64 	%fd82, %fd9, %fd81, %fd80;
	add.s32 	%r75, %r74, %r66;
	ld.shared.f64 	%fd83, [%r75];
	fma.rn.f64 	%fd84, %fd10, %fd83, %fd82;
	add.s32 	%r76, %r75, %r66;
	ld.shared.f64 	%fd85, [%r76];
	fma.rn.f64 	%fd86, %fd11, %fd85, %fd84;
	add.s32 	%r77, %r76, %r66;
	ld.shared.f64 	%fd87, [%r77];
	fma.rn.f64 	%fd88, %fd12, %fd87, %fd86;
	add.s32 	%r78, %r77, %r66;
	ld.shared.f64 	%fd89, [%r78];
	fma.rn.f64 	%fd90, %fd13, %fd89, %fd88;
	add.s32 	%r79, %r78, %r66;
	ld.shared.f64 	%fd91, [%r79];
	fma.rn.f64 	%fd92, %fd14, %fd91, %fd90;
	add.s32 	%r80, %r79, %r66;
	ld.shared.f64 	%fd93, [%r80];
	fma.rn.f64 	%fd94, %fd15, %fd93, %fd92;
	add.s32 	%r81, %r80, %r66;
	ld.shared.f64 	%fd95, [%r81];
	fma.rn.f64 	%fd96, %fd16, %fd95, %fd94;
	add.s32 	%r82, %r81, %r66;
	ld.shared.f64 	%fd97, [%r82];
	fma.rn.f64 	%fd98, %fd17, %fd97, %fd96;
	add.s32 	%r83, %r82, %r66;
	ld.shared.f64 	%fd99, [%r83];
	fma.rn.f64 	%fd100, %fd18, %fd99, %fd98;
	add.s32 	%r84, %r83, %r66;
	ld.shared.f64 	%fd101, [%r84];
	fma.rn.f64 	%fd102, %fd19, %fd101, %fd100;
	add.s32 	%r85, %r84, %r66;
	ld.shared.f64 	%fd103, [%r85];
	fma.rn.f64 	%fd104, %fd20, %fd103, %fd102;
	cvta.to.global.u64 	%rd37, %rd41;
	mul.wide.u32 	%rd38, %r95, 8;
	add.s64 	%rd39, %rd37, %rd38;
	st.global.f64 	[%rd39], %fd104;
	bar.sync 	0;
	add.s32 	%r97, %r97, 8;
	add.s32 	%r96, %r96, 1;
	setp.eq.s32 	%p7, %r96, 0;
	add.s32 	%r95, %r95, 1;
	@%p7 bra 	$L__BB4_7;
	bra.uni 	$L__BB4_3;
$L__BB4_4:
	ld.param.u32 	%r89, [_Z24dgemm_madness_batched_20PdiS_iS_iidd_param_3];
	ld.param.u32 	%r86, [_Z24dgemm_madness_batched_20PdiS_iS_iidd_param_1];
	mul.lo.s32 	%r37, %r22, %r23;
	sub.s32 	%r38, %r86, %r37;
	mov.u32 	%r39, %tid.x;
	setp.ge.u32 	%p2, %r39, %r38;
	setp.lt.s32 	%p3, %r89, 1;
	or.pred  	%p4, %p2, %p3;
	@%p4 bra 	$L__BB4_7;
	ld.param.u32 	%r90, [_Z24dgemm_madness_batched_20PdiS_iS_iidd_param_3];
	ld.param.u32 	%r87, [_Z24dgemm_madness_batched_20PdiS_iS_iidd_param_1];
	neg.s32 	%r99, %r90;
	mov.u32 	%r41, %ctaid.y;
	mad.lo.s32 	%r42, %r87, %r41, %r1;
	mul.lo.s32 	%r98, %r90, %r42;
	mov.u32 	%r100, Bs;
$L__BB4_6:
	ld.param.u64 	%rd40, [_Z24dgemm_madness_batched_20PdiS_iS_iidd_param_4];
	ld.param.u32 	%r91, [_Z24dgemm_madness_batched_20PdiS_iS_iidd_param_3];
	ld.shared.f64 	%fd25, [%r100];
	fma.rn.f64 	%fd26, %fd1, %fd25, 0d0000000000000000;
	shl.b32 	%r43, %r91, 3;
	add.s32 	%r44, %r100, %r43;
	ld.shared.f64 	%fd27, [%r44];
	fma.rn.f64 	%fd28, %fd2, %fd27, %fd26;
	add.s32 	%r45, %r44, %r43;
	ld.shared.f64 	%fd29, [%r45];
	fma.rn.f64 	%fd30, %fd3, %fd29, %fd28;
	add.s32 	%r46, %r45, %r43;
	ld.shared.f64 	%fd31, [%r46];
	fma.rn.f64 	%fd32, %fd4, %fd31, %fd30;
	add.s32 	%r47, %r46, %r43;
	ld.shared.f64 	%fd33, [%r47];
	fma.rn.f64 	%fd34, %fd5, %fd33, %fd32;
	add.s32 	%r48, %r47, %r43;
	ld.shared.f64 	%fd35, [%r48];
	fma.rn.f64 	%fd36, %fd6, %fd35, %fd34;
	add.s32 	%r49, %r48, %r43;
	ld.shared.f64 	%fd37, [%r49];
	fma.rn.f64 	%fd38, %fd7, %fd37, %fd36;
	add.s32 	%r50, %r49, %r43;
	ld.shared.f64 	%fd39, [%r50];
	fma.rn.f64 	%fd40, %fd8, %fd39, %fd38;
	add.s32 	%r51, %r50, %r43;
	ld.shared.f64 	%fd41, [%r51];
	fma.rn.f64 	%fd42, %fd9, %fd41, %fd40;
	add.s32 	%r52, %r51, %r43;
	ld.shared.f64 	%fd43, [%r52];
	fma.rn.f64 	%fd44, %fd10, %fd43, %fd42;
	add.s32 	%r53, %r52, %r43;
	ld.shared.f64 	%fd45, [%r53];
	fma.rn.f64 	%fd46, %fd11, %fd45, %fd44;
	add.s32 	%r54, %r53, %r43;
	ld.shared.f64 	%fd47, [%r54];
	fma.rn.f64 	%fd48, %fd12, %fd47, %fd46;
	add.s32 	%r55, %r54, %r43;
	ld.shared.f64 	%fd49, [%r55];
	fma.rn.f64 	%fd50, %fd13, %fd49, %fd48;
	add.s32 	%r56, %r55, %r43;
	ld.shared.f64 	%fd51, [%r56];
	fma.rn.f64 	%fd52, %fd14, %fd51, %fd50;
	add.s32 	%r57, %r56, %r43;
	ld.shared.f64 	%fd53, [%r57];
	fma.rn.f64 	%fd54, %fd15, %fd53, %fd52;
	add.s32 	%r58, %r57, %r43;
	ld.shared.f64 	%fd55, [%r58];
	fma.rn.f64 	%fd56, %fd16, %fd55, %fd54;
	add.s32 	%r59, %r58, %r43;
	ld.shared.f64 	%fd57, [%r59];
	fma.rn.f64 	%fd58, %fd17, %fd57, %fd56;
	add.s32 	%r60, %r59, %r43;
	ld.shared.f64 	%fd59, [%r60];
	fma.rn.f64 	%fd60, %fd18, %fd59, %fd58;
	add.s32 	%r61, %r60, %r43;
	ld.shared.f64 	%fd61, [%r61];
	fma.rn.f64 	%fd62, %fd19, %fd61, %fd60;
	add.s32 	%r62, %r61, %r43;
	ld.shared.f64 	%fd63, [%r62];
	fma.rn.f64 	%fd64, %fd20, %fd63, %fd62;
	cvta.to.global.u64 	%rd34, %rd40;
	mul.wide.u32 	%rd35, %r98, 8;
	add.s64 	%rd36, %rd34, %rd35;
	st.global.f64 	[%rd36], %fd64;
	bar.sync 	0;
	add.s32 	%r100, %r100, 8;
	add.s32 	%r99, %r99, 1;
	setp.ne.s32 	%p5, %r99, 0;
	add.s32 	%r98, %r98, 1;
	@%p5 bra 	$L__BB4_6;
$L__BB4_7:
	ret;

}
	// .globl	_Z24dgemm_madness_batched_22PdiS_iS_iidd
.visible .entry _Z24dgemm_madness_batched_22PdiS_iS_iidd(
	.param .u64 .ptr .align 1 _Z24dgemm_madness_batched_22PdiS_iS_iidd_param_0,
	.param .u32 _Z24dgemm_madness_batched_22PdiS_iS_iidd_param_1,
	.param .u64 .ptr .align 1 _Z24dgemm_madness_batched_22PdiS_iS_iidd_param_2,
	.param .u32 _Z24dgemm_madness_batched_22PdiS_iS_iidd_param_3,
	.param .u64 .ptr .align 1 _Z24dgemm_madness_batched_22PdiS_iS_iidd_param_4,
	.param .u32 _Z24dgemm_madness_batched_22PdiS_iS_iidd_param_5,
	.param .u32 _Z24dgemm_madness_batched_22PdiS_iS_iidd_param_6,
	.param .f64 _Z24dgemm_madness_batched_22PdiS_iS_iidd_param_7,
	.param .f64 _Z24dgemm_madness_batched_22PdiS_iS_iidd_param_8
)
{
	.reg .pred 	%p<8>;
	.reg .b32 	%r<92>;
	.reg .b64 	%rd<41>;
	.reg .b64 	%fd<115>;

	ld.param.u64 	%rd2, [_Z24dgemm_madness_batched_22PdiS_iS_iidd_param_0];
	ld.param.u32 	%r23, [_Z24dgemm_madness_batched_22PdiS_iS_iidd_param_1];
	ld.param.u64 	%rd3, [_Z24dgemm_madness_batched_22PdiS_iS_iidd_param_2];
	ld.param.u32 	%r24, [_Z24dgemm_madness_batched_22PdiS_iS_iidd_param_3];
	ld.param.u64 	%rd4, [_Z24dgemm_madness_batched_22PdiS_iS_iidd_param_4];
	cvta.to.global.u64 	%rd5, %rd3;
	cvta.to.global.u64 	%rd1, %rd4;
	mov.u32 	%r25, %ctaid.y;
	mul.lo.s32 	%r1, %r23, %r25;
	mov.u32 	%r26, %ctaid.x;
	mov.u32 	%r27, %ntid.x;
	mul.lo.s32 	%r2, %r26, %r27;
	mov.u32 	%r3, %tid.x;
	add.s32 	%r4, %r2, %r3;
	mad.lo.s32 	%r28, %r1, %r24, %r4;
	cvta.to.global.u64 	%rd6, %rd2;
	mul.wide.s32 	%rd7, %r28, 8;
	add.s64 	%rd8, %rd6, %rd7;
	ld.global.f64 	%fd1, [%rd8];
	mul.wide.s32 	%rd9, %r23, 8;
	add.s64 	%rd10, %rd8, %rd9;
	ld.global.f64 	%fd2, [%rd10];
	add.s64 	%rd11, %rd10, %rd9;
	ld.global.f64 	%fd3, [%rd11];
	add.s64 	%rd12, %rd11, %rd9;
	ld.global.f64 	%fd4, [%rd12];
	add.s64 	%rd13, %rd12, %rd9;
	ld.global.f64 	%fd5, [%rd13];
	add.s64 	%rd14, %rd13, %rd9;
	ld.global.f64 	%fd6, [%rd14];
	add.s64 	%rd15, %rd14, %rd9;
	ld.global.f64 	%fd7, [%rd15];
	add.s64 	%rd16, %rd15, %rd9;
	ld.global.f64 	%fd8, [%rd16];
	add.s64 	%rd17, %rd16, %rd9;
	ld.global.f64 	%fd9, [%rd17];
	add.s64 	%rd18, %rd17, %rd9;
	ld.global.f64 	%fd10, [%rd18];
	add.s64 	%rd19, %rd18, %rd9;
	ld.global.f64 	%fd11, [%rd19];
	add.s64 	%rd20, %rd19, %rd9;
	ld.global.f64 	%fd12, [%rd20];
	add.s64 	%rd21, %rd20, %rd9;
	ld.global.f64 	%fd13, [%rd21];
	add.s64 	%rd22, %rd21, %rd9;
	ld.global.f64 	%fd14, [%rd22];
	add.s64 	%rd23, %rd22, %rd9;
	ld.global.f64 	%fd15, [%rd23];
	add.s64 	%rd24, %rd23, %rd9;
	ld.global.f64 	%fd16, [%rd24];
	add.s64 	%rd25, %rd24, %rd9;
	ld.global.f64 	%fd17, [%rd25];
	add.s64 	%rd26, %rd25, %rd9;
	ld.global.f64 	%fd18, [%rd26];
	add.s64 	%rd27, %rd26, %rd9;
	ld.global.f64 	%fd19, [%rd27];
	add.s64 	%rd28, %rd27, %rd9;
	ld.global.f64 	%fd20, [%rd28];
	add.s64 	%rd29, %rd28, %rd9;
	ld.global.f64 	%fd21, [%rd29];
	add.s64 	%rd30, %rd29, %rd9;
	ld.global.f64 	%fd22, [%rd30];
	bar.sync 	0;
	mul.wide.u32 	%rd31, %r3, 8;
	add.s64 	%rd32, %rd5, %rd31;
	ld.global.f64 	%fd23, [%rd32];
	shl.b32 	%r29, %r3, 3;
	mov.u32 	%r30, Bs;
	add.s32 	%r31, %r30, %r29;
	st.shared.f64 	[%r31], %fd23;
	mul.wide.s32 	%rd33, %r27, 8;
	add.s64 	%rd34, %rd32, %rd33;
	ld.global.f64 	%fd24, [%rd34];
	shl.b32 	%r32, %r27, 3;
	add.s32 	%r33, %r31, %r32;
	st.shared.f64 	[%r33], %fd24;
	add.s64 	%rd35, %rd34, %rd33;
	ld.global.f64 	%fd25, [%rd35];
	add.s32 	%r34, %r33, %r32;
	st.shared.f64 	[%r34], %fd25;
	add.s64 	%rd36, %rd35, %rd33;
	ld.global.f64 	%fd26, [%rd36];
	add.s32 	%r35, %r34, %r32;
	st.shared.f64 	[%r35], %fd26;
	bar.sync 	0;
	mov.u32 	%r36, %nctaid.x;
	add.s32 	%r37, %r36, -1;
	setp.ge.u32 	%p1, %r26, %r37;
	@%p1 bra 	$L__BB5_4;
	setp.lt.s32 	%p6, %r24, 1;
	@%p6 bra 	$L__BB5_7;
	neg.s32 	%r87, %r24;
	add.s32 	%r63, %r4, %r1;
	mul.lo.s32 	%r86, %r24, %r63;
	shl.b32 	%r7, %r24, 3;
	mov.u32 	%r88, Bs;
$L__BB5_3:
	ld.shared.f64 	%fd71, [%r88];
	fma.rn.f64 	%fd72, %fd1, %fd71, 0d0000000000000000;
	add.s32 	%r64, %r88, %r7;
	ld.shared.f64 	%fd73, [%r64];
	fma.rn.f64 	%fd74, %fd2, %fd73, %fd72;
	add.s32 	%r65, %r64, %r7;
	ld.shared.f64 	%fd75, [%r65];
	fma.rn.f64 	%fd76, %fd3, %fd75, %fd74;
	add.s32 	%r66, %r65, %r7;
	ld.shared.f64 	%fd77, [%r66];
	fma.rn.f64 	%fd78, %fd4, %fd77, %fd76;
	add.s32 	%r67, %r66, %r7;
	ld.shared.f64 	%fd79, [%r67];
	fma.rn.f64 	%fd80, %fd5, %fd79, %fd78;
	add.s32 	%r68, %r67, %r7;
	ld.shared.f64 	%fd81, [%r68];
	fma.rn.f64 	%fd82, %fd6, %fd81, %fd80;
	add.s32 	%r69, %r68, %r7;
	ld.shared.f64 	%fd83, [%r69];
	fma.rn.f64 	%fd84, %fd7, %fd83, %fd82;
	add.s32 	%r70, %r69, %r7;
	ld.shared.f64 	%fd85, [%r70];
	fma.rn.f64 	%fd86, %fd8, %fd85, %fd84;
	add.s32 	%r71, %r70, %r7;
	ld.shared.f64 	%fd87, [%r71];
	fma.rn.f64 	%fd88, %fd9, %fd87, %fd86;
	add.s32 	%r72, %r71, %r7;
	ld.shared.f64 	%fd89, [%r72];
	fma.rn.f64 	%fd90, %fd10, %fd89, %fd88;
	add.s32 	%r73, %r72, %r7;
	ld.shared.f64 	%fd91, [%r73];
	fma.rn.f64 	%fd92, %fd11, %fd91, %fd90;
	add.s32 	%r74, %r73, %r7;
	ld.shared.f64 	%fd93, [%r74];
	fma.rn.f64 	%fd94, %fd12, %fd93, %fd92;
	add.s32 	%r75, %r74, %r7;
	ld.shared.f64 	%fd95, [%r75];
	fma.rn.f64 	%fd96, %fd13, %fd95, %fd94;
	add.s32 	%r76, %r75, %r7;
	ld.shared.f64 	%fd97, [%r76];
	fma.rn.f64 	%fd98, %fd14, %fd97, %fd96;
	add.s32 	%r77, %r76, %r7;
	ld.shared.f64 	%fd99, [%r77];
	fma.rn.f64 	%fd100, %fd15, %fd99, %fd98;
	add.s32 	%r78, %r77, %r7;
	ld.shared.f64 	%fd101, [%r78];
	fma.rn.f64 	%fd102, %fd16, %fd101, %fd100;
	add.s32 	%r79, %r78, %r7;
	ld.shared.f64 	%fd103, [%r79];
	fma.rn.f64 	%fd104, %fd17, %fd103, %fd102;
	add.s32 	%r80, %r79, %r7;
	ld.shared.f64 	%fd105, [%r80];
	fma.rn.f64 	%fd106, %fd18, %fd105, %fd104;
	add.s32 	%r81, %r80, %r7;
	ld.shared.f64 	%fd107, [%r81];
	fma.rn.f64 	%fd108, %fd19, %fd107, %fd106;
	add.s32 	%r82, %r81, %r7;
	ld.shared.f64 	%fd109, [%r82];
	fma.rn.f64 	%fd110, %fd20, %fd109, %fd108;
	add.s32 	%r83, %r82, %r7;
	ld.shared.f64 	%fd111, [%r83];
	fma.rn.f64 	%fd112, %fd21, %fd111, %fd110;
	add.s32 	%r84, %r83, %r7;
	ld.shared.f64 	%fd113, [%r84];
	fma.rn.f64 	%fd114, %fd22, %fd113, %fd112;
	mul.wide.u32 	%rd39, %r86, 8;
	add.s64 	%rd40, %rd1, %rd39;
	st.global.f64 	[%rd40], %fd114;
	bar.sync 	0;
	add.s32 	%r88, %r88, 8;
	add.s32 	%r87, %r87, 1;
	setp.eq.s32 	%p7, %r87, 0;
	add.s32 	%r86, %r86, 1;
	@%p7 bra 	$L__BB5_7;
	bra.uni 	$L__BB5_3;
$L__BB5_4:
	ld.param.u32 	%r85, [_Z24dgemm_madness_batched_22PdiS_iS_iidd_param_1];
	sub.s32 	%r38, %r85, %r2;
	setp.ge.u32 	%p2, %r3, %r38;
	setp.lt.s32 	%p3, %r24, 1;
	or.pred  	%p4, %p2, %p3;
	@%p4 bra 	$L__BB5_7;
	neg.s32 	%r90, %r24;
	add.s32 	%r40, %r4, %r1;
	mul.lo.s32 	%r89, %r24, %r40;
	shl.b32 	%r16, %r24, 3;
	mov.u32 	%r91, Bs;
$L__BB5_6:
	ld.shared.f64 	%fd27, [%r91];
	fma.rn.f64 	%fd28, %fd1, %fd27, 0d0000000000000000;
	add.s32 	%r41, %r91, %r16;
	ld.shared.f64 	%fd29, [%r41];
	fma.rn.f64 	%fd30, %fd2, %fd29, %fd28;
	add.s32 	%r42, %r41, %r16;
	ld.shared.f64 	%fd31, [%r42];
	fma.rn.f64 	%fd32, %fd3, %fd31, %fd30;
	add.s32 	%r43, %r42, %r16;
	ld.shared.f64 	%fd33, [%r43];
	fma.rn.f64 	%fd34, %fd4, %fd33, %fd32;
	add.s32 	%r44, %r43, %r16;
	ld.shared.f64 	%fd35, [%r44];
	fma.rn.f64 	%fd36, %fd5, %fd35, %fd34;
	add.s32 	%r45, %r44, %r16;
	ld.shared.f64 	%fd37, [%r45];
	fma.rn.f64 	%fd38, %fd6, %fd37, %fd36;
	add.s32 	%r46, %r45, %r16;
	ld.shared.f64 	%fd39, [%r46];
	fma.rn.f64 	%fd40, %fd7, %fd39, %fd38;
	add.s32 	%r47, %r46, %r16;
	ld.shared.f64 	%fd41, [%r47];
	fma.rn.f64 	%fd42, %fd8, %fd41, %fd40;
	add.s32 	%r48, %r47, %r16;
	ld.shared.f64 	%fd43, [%r48];
	fma.rn.f64 	%fd44, %fd9, %fd43, %fd42;
	add.s32 	%r49, %r48, %r16;
	ld.shared.f64 	%fd45, [%r49];
	fma.rn.f64 	%fd46, %fd10, %fd45, %fd44;
	add.s32 	%r50, %r49, %r16;
	ld.shared.f64 	%fd47, [%r50];
	fma.rn.f64 	%fd48, %fd11, %fd47, %fd46;
	add.s32 	%r51, %r50, %r16;
	ld.shared.f64 	%fd49, [%r51];
	fma.rn.f64 	%fd50, %fd12, %fd49, %fd48;
	add.s32 	%r52, %r51, %r16;
	ld.shared.f64 	%fd51, [%r52];
	fma.rn.f64 	%fd52, %fd13, %fd51, %fd50;
	add.s32 	%r53, %r52, %r16;
	ld.shared.f64 	%fd53, [%r53];
	fma.rn.f64 	%fd54, %fd14, %fd53, %fd52;
	add.s32 	%r54, %r53, %r16;
	ld.shared.f64 	%fd55, [%r54];
	fma.rn.f64 	%fd56, %fd15, %fd55, %fd54;
	add.s32 	%r55, %r54, %r16;
	ld.shared.f64 	%fd57, [%r55];
	fma.rn.f64 	%fd58, %fd16, %fd57, %fd56;
	add.s32 	%r56, %r55, %r16;
	ld.shared.f64 	%fd59, [%r56];
	fma.rn.f64 	%fd60, %fd17, %fd59, %fd58;
	add.s32 	%r57, %r56, %r16;
	ld.shared.f64 	%fd61, [%r57];
	fma.rn.f64 	%fd62, %fd18, %fd61, %fd60;
	add.s32 	%r58, %r57, %r16;
	ld.shared.f64 	%fd63, [%r58];
	fma.rn.f64 	%fd64, %fd19, %fd63, %fd62;
	add.s32 	%r59, %r58, %r16;
	ld.shared.f64 	%fd65, [%r59];
	fma.rn.f64 	%fd66, %fd20, %fd65, %fd64;
	add.s32 	%r60, %r59, %r16;
	ld.shared.f64 	%fd67, [%r60];
	fma.rn.f64 	%fd68, %fd21, %fd67, %fd66;
	add.s32 	%r61, %r60, %r16;
	ld.shared.f64 	%fd69, [%r61];
	fma.rn.f64 	%fd70, %fd22, %fd69, %fd68;
	mul.wide.u32 	%rd37, %r89, 8;
	add.s64 	%rd38, %rd1, %rd37;
	st.global.f64 	[%rd38], %fd70;
	bar.sync 	0;
	add.s32 	%r91, %r91, 8;
	add.s32 	%r90, %r90, 1;
	setp.ne.s32 	%p5, %r90, 0;
	add.s32 	%r89, %r89, 1;
	@%p5 bra 	$L__BB5_6;
$L__BB5_7:
	ret;

}
	// .globl	_Z24dgemm_madness_batched_24PdiS_iS_iidd
.visible .entry _Z24dgemm_madness_batched_24PdiS_iS_iidd(
	.param .u64 .ptr .align 1 _Z24dgemm_madness_batched_24PdiS_iS_iidd_param_0,
	.param .u32 _Z24dgemm_madness_batched_24PdiS_iS_iidd_param_1,
	.param .u64 .ptr .align 1 _Z24dgemm_madness_batched_24PdiS_iS_iidd_param_2,
	.param .u32 _Z24dgemm_madness_batched_24PdiS_iS_iidd_param_3,
	.param .u64 .ptr .align 1 _Z24dgemm_madness_batched_24PdiS_iS_iidd_param_4,
	.param .u32 _Z24dgemm_madness_batched_24PdiS_iS_iidd_param_5,
	.param .u32 _Z24dgemm_madness_batched_24PdiS_iS_iidd_param_6,
	.param .f64 _Z24dgemm_madness_batched_24PdiS_iS_iidd_param_7,
	.param .f64 _Z24dgemm_madness_batched_24PdiS_iS_iidd_param_8
)
{
	.reg .pred 	%p<8>;
	.reg .b32 	%r<101>;
	.reg .b64 	%rd<44>;
	.reg .b64 	%fd<126>;

	ld.param.u64 	%rd2, [_Z24dgemm_madness_batched_24PdiS_iS_iidd_param_0];
	ld.param.u32 	%r23, [_Z24dgemm_madness_batched_24PdiS_iS_iidd_param_1];
	ld.param.u64 	%rd3, [_Z24dgemm_madness_batched_24PdiS_iS_iidd_param_2];
	ld.param.u32 	%r24, [_Z24dgemm_madness_batched_24PdiS_iS_iidd_param_3];
	ld.param.u64 	%rd4, [_Z24dgemm_madness_batched_24PdiS_iS_iidd_param_4];
	cvta.to.global.u64 	%rd5, %rd3;
	cvta.to.global.u64 	%rd1, %rd4;
	mov.u32 	%r25, %ctaid.y;
	mul.lo.s32 	%r1, %r23, %r25;
	mov.u32 	%r26, %ctaid.x;
	mov.u32 	%r27, %ntid.x;
	mul.lo.s32 	%r2, %r26, %r27;
	mov.u32 	%r3, %tid.x;
	add.s32 	%r4, %r2, %r3;
	mad.lo.s32 	%r28, %r1, %r24, %r4;
	cvta.to.global.u64 	%rd6, %rd2;
	mul.wide.s32 	%rd7, %r28, 8;
	add.s64 	%rd8, %rd6, %rd7;
	ld.global.f64 	%fd1, [%rd8];
	mul.wide.s32 	%rd9, %r23, 8;
	add.s64 	%rd10, %rd8, %rd9;
	ld.global.f64 	%fd2, [%rd10];
	add.s64 	%rd11, %rd10, %rd9;
	ld.global.f64 	%fd3, [%rd11];
	add.s64 	%rd12, %rd11, %rd9;
	ld.global.f64 	%fd4, [%rd12];
	add.s64 	%rd13, %rd12, %rd9;
	ld.global.f64 	%fd5, [%rd13];
	add.s64 	%rd14, %rd13, %rd9;
	ld.global.f64 	%fd6, [%rd14];
	add.s64 	%rd15, %rd14, %rd9;
	ld.global.f64 	%fd7, [%rd15];
	add.s64 	%rd16, %rd15, %rd9;
	ld.global.f64 	%fd8, [%rd16];
	add.s64 	%rd17, %rd16, %rd9;
	ld.global.f64 	%fd9, [%rd17];
	add.s64 	%rd18, %rd17, %rd9;
	ld.global.f64 	%fd10, [%rd18];
	add.s64 	%rd19, %rd18, %rd9;
	ld.global.f64 	%fd11, [%rd19];
	add.s64 	%rd20, %rd19, %rd9;
	ld.global.f64 	%fd12, [%rd20];
	add.s64 	%rd21, %rd20, %rd9;
	ld.global.f64 	%fd13, [%rd21];
	add.s64 	%rd22, %rd21, %rd9;
	ld.global.f64 	%fd14, [%rd22];
	add.s64 	%rd23, %rd22, %rd9;
	ld.global.f64 	%fd15, [%rd23];
	add.s64 	%rd24, %rd23, %rd9;
	ld.global.f64 	%fd16, [%rd24];
	add.s64 	%rd25, %rd24, %rd9;
	ld.global.f64 	%fd17, [%rd25];
	add.s64 	%rd26, %rd25, %rd9;
	ld.global.f64 	%fd18, [%rd26];
	add.s64 	%rd27, %rd26, %rd9;
	ld.global.f64 	%fd19, [%rd27];
	add.s64 	%rd28, %rd27, %rd9;
	ld.global.f64 	%fd20, [%rd28];
	add.s64 	%rd29, %rd28, %rd9;
	ld.global.f64 	%fd21, [%rd29];
	add.s64 	%rd30, %rd29, %rd9;
	ld.global.f64 	%fd22, [%rd30];
	add.s64 	%rd31, %rd30, %rd9;
	ld.global.f64 	%fd23, [%rd31];
	add.s64 	%rd32, %rd31, %rd9;
	ld.global.f64 	%fd24, [%rd32];
	bar.sync 	0;
	mul.wide.u32 	%rd33, %r3, 8;
	add.s64 	%rd34, %rd5, %rd33;
	ld.global.f64 	%fd25, [%rd34];
	shl.b32 	%r29, %r3, 3;
	mov.u32 	%r30, Bs;
	add.s32 	%r31, %r30, %r29;
	st.shared.f64 	[%r31], %fd25;
	mul.wide.s32 	%rd35, %r27, 8;
	add.s64 	%rd36, %rd34, %rd35;
	ld.global.f64 	%fd26, [%rd36];
	shl.b32 	%r32, %r27, 3;
	add.s32 	%r33, %r31, %r32;
	st.shared.f64 	[%r33], %fd26;
	add.s64 	%rd37, %rd36, %rd35;
	ld.global.f64 	%fd27, [%rd37];
	add.s32 	%r34, %r33, %r32;
	st.shared.f64 	[%r34], %fd27;
	add.s64 	%rd38, %rd37, %rd35;
	ld.global.f64 	%fd28, [%rd38];
	add.s32 	%r35, %r34, %r32;
	st.shared.f64 	[%r35], %fd28;
	add.s64 	%rd39, %rd38, %rd35;
	ld.global.f64 	%fd29, [%rd39];
	add.s32 	%r36, %r35, %r32;
	st.shared.f64 	[%r36], %fd29;
	bar.sync 	0;
	mov.u32 	%r37, %nctaid.x;
	add.s32 	%r38, %r37, -1;
	setp.ge.u32 	%p1, %r26, %r38;
	@%p1 bra 	$L__BB6_4;
	ld.param.u32 	%r93, [_Z24dgemm_madness_batched_24PdiS_iS_iidd_param_3];
	setp.lt.s32 	%p6, %r93, 1;
	@%p6 bra 	$L__BB6_7;
	ld.param.u32 	%r94, [_Z24dgemm_madness_batched_24PdiS_iS_iidd_param_3];
	neg.s32 	%r96, %r94;
	add.s32 	%r66, %r4, %r1;
	mul.lo.s32 	%r95, %r94, %r66;
	shl.b32 	%r7, %r94, 3;
	mov.u32 	%r97, Bs;
$L__BB6_3:
	ld.shared.f64 	%fd78, [%r97];
	fma.rn.f64 	%fd79, %fd1, %fd78, 0d0000000000000000;
	add.s32 	%r67, %r97, %r7;
	ld.shared.f64 	%fd80, [%r67];
	fma.rn.f64 	%fd81, %fd2, %fd80, %fd79;
	add.s32 	%r68, %r67, %r7;
	ld.shared.f64 	%fd82, [%r68];
	fma.rn.f64 	%fd83, %fd3, %fd82, %fd81;
	add.s32 	%r69, %r68, %r7;
	ld.shared.f64 	%fd84, [%r69];
	fma.rn.f64 	%fd85, %fd4, %fd84, %fd83;
	add.s32 	%r70, %r69, %r7;
	ld.shared.f64 	%fd86, [%r70];
	fma.rn.f64 	%fd87, %fd5, %fd86, %fd85;
	add.s32 	%r71, %r70, %r7;
	ld.shared.f64 	%fd88, [%r71];
	fma.rn.f64 	%fd89, %fd6, %fd88, %fd87;
	add.s32 	%r72, %r71, %r7;
	ld.shared.f64 	%fd90, [%r72];
	fma.rn.f64 	%fd91, %fd7, %fd90, %fd89;
	add.s32 	%r73, %r72, %r7;
	ld.shared.f64 	%fd92, [%r73];
	fma.rn.f64 	%fd93, %fd8, %fd92, %fd91;
	add.s32 	%r74, %r73, %r7;
	ld.shared.f64 	%fd94, [%r74];
	fma.rn.f64 	%fd95, %fd9, %fd94, %fd93;
	add.s32 	%r75, %r74, %r7;
	ld.shared.f64 	%fd96, [%r75];
	fma.rn.f64 	%fd97, %fd10, %fd96, %fd95;
	add.s32 	%r76, %r75, %r7;
	ld.shared.f64 	%fd98, [%r76];
	fma.rn.f64 	%fd99, %fd11, %fd98, %fd97;
	add.s32 	%r77, %r76, %r7;
	ld.shared.f64 	%fd100, [%r77];
	fma.rn.f64 	%fd101, %fd12, %fd100, %fd99;
	add.s32 	%r78, %r77, %r7;
	ld.shared.f64 	%fd102, [%r78];
	fma.rn.f64 	%fd103, %fd13, %fd102, %fd101;
	add.s32 	%r79, %r78, %r7;
	ld.shared.f64 	%fd104, [%r79];
	fma.rn.f64 	%fd105, %fd14, %fd104, %fd103;
	add.s32 	%r80, %r79, %r7;
	ld.shared.f64 	%fd106, [%r80];
	fma.rn.f64 	%fd107, %fd15, %fd106, %fd105;
	add.s32 	%r81, %r80, %r7;
	ld.shared.f64 	%fd108, [%r81];
	fma.rn.f64 	%fd109, %fd16, %fd108, %fd107;
	add.s32 	%r82, %r81, %r7;
	ld.shared.f64 	%fd110, [%r82];
	fma.rn.f64 	%fd111, %fd17, %fd110, %fd109;
	add.s32 	%r83, %r82, %r7;
	ld.shared.f64 	%fd112, [%r83];
	fma.rn.f64 	%fd113, %fd18, %fd112, %fd111;
	add.s32 	%r84, %r83, %r7;
	ld.shared.f64 	%fd114, [%r84];
	fma.rn.f64 	%fd115, %fd19, %fd114, %fd113;
	add.s32 	%r85, %r84, %r7;
	ld.shared.f64 	%fd116, [%r85];
	fma.rn.f64 	%fd117, %fd20, %fd116, %fd115;
	add.s32 	%r86, %r85, %r7;
	ld.shared.f64 	%fd118, [%r86];
	fma.rn.f64 	%fd119, %fd21, %fd118, %fd117;
	add.s32 	%r87, %r86, %r7;
	ld.shared.f64 	%fd120, [%r87];
	fma.rn.f64 	%fd121, %fd22, %fd120, %fd119;
	add.s32 	%r88, %r87, %r7;
	ld.shared.f64 	%fd122, [%r88];
	fma.rn.f64 	%fd123, %fd23, %fd122, %fd121;
	add.s32 	%r89, %r88, %r7;
	ld.shared.f64 	%fd124, [%r89];
	fma.rn.f64 	%fd125, %fd24, %fd124, %fd123;
	mul.wide.u32 	%rd42, %r95, 8;
	add.s64 	%rd43, %rd1, %rd42;
	st.global.f64 	[%rd43], %fd125;
	bar.sync 	0;
	add.s32 	%r97, %r97, 8;
	add.s32 	%r96, %r96, 1;
	setp.eq.s32 	%p7, %r96, 0;
	add.s32 	%r95, %r95, 1;
	@%p7 bra 	$L__BB6_7;
	bra.uni 	$L__BB6_3;
$L__BB6_4:
	ld.param.u32 	%r91, [_Z24dgemm_madness_batched_24PdiS_iS_iidd_param_3];
	ld.param.u32 	%r90, [_Z24dgemm_madness_batched_24PdiS_iS_iidd_param_1];
	sub.s32 	%r39, %r90, %r2;
	setp.ge.u32 	%p2, %r3, %r39;
	setp.lt.s32 	%p3, %r91, 1;
	or.pred  	%p4, %p2, %p3;
	@%p4 bra 	$L__BB6_7;
	ld.param.u32 	%r92, [_Z24dgemm_madness_batched_24PdiS_iS_iidd_param_3];
	neg.s32 	%r99, %r92;
	add.s32 	%r41, %r4, %r1;
	mul.lo.s32 	%r98, %r92, %r41;
	shl.b32 	%r16, %r92, 3;
	mov.u32 	%r100, Bs;
$L__BB6_6:
	ld.shared.f64 	%fd30, [%r100];
	fma.rn.f64 	%fd31, %fd1, %fd30, 0d0000000000000000;
	add.s32 	%r42, %r100, %r16;
	ld.shared.f64 	%fd32, [%r42];
	fma.rn.f64 	%fd33, %fd2, %fd32, %fd31;
	add.s32 	%r43, %r42, %r16;
	ld.shared.f64 	%fd34, [%r43];
	fma.rn.f64 	%fd35, %fd3, %fd34, %fd33;
	add.s32 	%r44, %r43, %r16;
	ld.shared.f64 	%fd36, [%r44];
	fma.rn.f64 	%fd37, %fd4, %fd36, %fd35;
	add.s32 	%r45, %r44, %r16;
	ld.shared.f64 	%fd38, [%r45];
	fma.rn.f64 	%fd39, %fd5, %fd38, %fd37;
	add.s32 	%r46, %r45, %r16;
	ld.shared.f64 	%fd40, [%r46];
	fma.rn.f64 	%fd41, %fd6, %fd40, %fd39;
	add.s32 	%r47, %r46, %r16;
	ld.shared.f64 	%fd42, [%r47];
	fma.rn.f64 	%fd43, %fd7, %fd42, %fd41;
	add.s32 	%r48, %r47, %r16;
	ld.shared.f64 	%fd44, [%r48];
	fma.rn.f64 	%fd45, %fd8, %fd44, %fd43;
	add.s32 	%r49, %r48, %r16;
	ld.shared.f64 	%fd46, [%r49];
	fma.rn.f64 	%fd47, %fd9, %fd46, %fd45;
	add.s32 	%r50, %r49, %r16;
	ld.shared.f64 	%fd48, [%r50];
	fma.rn.f64 	%fd49, %fd10, %fd48, %fd47;
	add.s32 	%r51, %r50, %r16;
	ld.shared.f64 	%fd50, [%r51];
	fma.rn.f64 	%fd51, %fd11, %fd50, %fd49;
	add.s32 	%r52, %r51, %r16;
	ld.shared.f64 	%fd52, [%r52];
	fma.rn.f64 	%fd53, %fd12, %fd52, %fd51;
	add.s32 	%r53, %r52, %r16;
	ld.shared.f64 	%fd54, [%r53];
	fma.rn.f64 	%fd55, %fd13, %fd54, %fd53;
	add.s32 	%r54, %r53, %r16;
	ld.shared.f64 	%fd56, [%r54];
	fma.rn.f64 	%fd57, %fd14, %fd56, %fd55;
	add.s32 	%r55, %r54, %r16;
	ld.shared.f64 	%fd58, [%r55];
	fma.rn.f64 	%fd59, %fd15, %fd58, %fd57;
	add.s32 	%r56, %r55, %r16;
	ld.shared.f64 	%fd60, [%r56];
	fma.rn.f64 	%fd61, %fd16, %fd60, %fd59;
	add.s32 	%r57, %r56, %r16;
	ld.shared.f64 	%fd62, [%r57];
	fma.rn.f64 	%fd63, %fd17, %fd62, %fd61;
	add.s32 	%r58, %r57, %r16;
	ld.shared.f64 	%fd64, [%r58];
	fma.rn.f64 	%fd65, %fd18, %fd64, %fd63;
	add.s32 	%r59, %r58, %r16;
	ld.shared.f64 	%fd66, [%r59];
	fma.rn.f64 	%fd67, %fd19, %fd66, %fd65;
	add.s32 	%r60, %r59, %r16;
	ld.shared.f64 	%fd68, [%r60];
	fma.rn.f64 	%fd69, %fd20, %fd68, %fd67;
	add.s32 	%r61, %r60, %r16;
	ld.shared.f64 	%fd70, [%r61];
	fma.rn.f64 	%fd71, %fd21, %fd70, %fd69;
	add.s32 	%r62, %r61, %r16;
	ld.shared.f64 	%fd72, [%r62];
	fma.rn.f64 	%fd73, %fd22, %fd72, %fd71;
	add.s32 	%r63, %r62, %r16;
	ld.shared.f64 	%fd74, [%r63];
	fma.rn.f64 	%fd75, %fd23, %fd74, %fd73;
	add.s32 	%r64, %r63, %r16;
	ld.shared.f64 	%fd76, [%r64];
	fma.rn.f64 	%fd77, %fd24, %fd76, %fd75;
	mul.wide.u32 	%rd40, %r98, 8;
	add.s64 	%rd41, %rd1, %rd40;
	st.global.f64 	[%rd41], %fd77;
	bar.sync 	0;
	add.s32 	%r100, %r100, 8;
	add.s32 	%r99, %r99, 1;
	setp.ne.s32 	%p5, %r99, 0;
	add.s32 	%r98, %r98, 1;
	@%p5 bra 	$L__BB6_6;
$L__BB6_7:
	ret;

}
	// .globl	_Z24dgemm_madness_batched_26PdiS_iS_iidd
.visible .entry _Z24dgemm_madness_batched_26PdiS_iS_iidd(
	.param .u64 .ptr .align 1 _Z24dgemm_madness_batched_26PdiS_iS_iidd_param_0,
	.param .u32 _Z24dgemm_madness_batched_26PdiS_iS_iidd_param_1,
	.param .u64 .ptr .align 1 _Z24dgemm_madness_batched_26PdiS_iS_iidd_param_2,
	.param .u32 _Z24dgemm_madness_batched_26PdiS_iS_iidd_param_3,
	.param .u64 .ptr .align 1 _Z24dgemm_madness_batched_26PdiS_iS_iidd_param_4,
	.param .u32 _Z24dgemm_madness_batched_26PdiS_iS_iidd_param_5,
	.param .u32 _Z24dgemm_madness_batched_26PdiS_iS_iidd_param_6,
	.param .f64 _Z24dgemm_madness_batched_26PdiS_iS_iidd_param_7,
	.param .f64 _Z24dgemm_madness_batched_26PdiS_iS_iidd_param_8
)
{
	.reg .pred 	%p<8>;
	.reg .b32 	%r<108>;
	.reg .b64 	%rd<50>;
	.reg .b64 	%fd<137>;

	ld.param.u64 	%rd2, [_Z24dgemm_madness_batched_26PdiS_iS_iidd_param_0];
	ld.param.u32 	%r21, [_Z24dgemm_madness_batched_26PdiS_iS_iidd_param_1];
	ld.param.u64 	%rd3, [_Z24dgemm_madness_batched_26PdiS_iS_iidd_param_2];
	ld.param.u32 	%r22, [_Z24dgemm_madness_batched_26PdiS_iS_iidd_param_3];
	cvta.to.global.u64 	%rd4, %rd3;
	mov.u32 	%r23, %ctaid.y;
	mul.lo.s32 	%r1, %r21, %r23;
	mov.u32 	%r24, %ctaid.x;
	mov.u32 	%r25, %ntid.x;
	mul.lo.s32 	%r2, %r24, %r25;
	mov.u32 	%r3, %tid.x;
	add.s32 	%r4, %r2, %r3;
	mad.lo.s32 	%r26, %r1, %r22, %r4;
	cvta.to.global.u64 	%rd5, %rd2;
	mul.wide.s32 	%rd6, %r26, 8;
	add.s64 	%rd7, %rd5, %rd6;
	ld.global.f64 	%fd1, [%rd7];
	mul.wide.s32 	%rd8, %r21, 8;
	add.s64 	%rd9, %rd7, %rd8;
	ld.global.f64 	%fd2, [%rd9];
	add.s64 	%rd10, %rd9, %rd8;
	ld.global.f64 	%fd3, [%rd10];
	add.s64 	%rd11, %rd10, %rd8;
	ld.global.f64 	%fd4, [%rd11];
	add.s64 	%rd12, %rd11, %rd8;
	ld.global.f64 	%fd5, [%rd12];
	add.s64 	%rd13, %rd12, %rd8;
	ld.global.f64 	%fd6, [%rd13];
	add.s64 	%rd14, %rd13, %rd8;
	ld.global.f64 	%fd7, [%rd14];
	add.s64 	%rd15, %rd14, %rd8;
	ld.global.f64 	%fd8, [%rd15];
	add.s64 	%rd16, %rd15, %rd8;
	ld.global.f64 	%fd9, [%rd16];
	add.s64 	%rd17, %rd16, %rd8;
	ld.global.f64 	%fd10, [%rd17];
	add.s64 	%rd18, %rd17, %rd8;
	ld.global.f64 	%fd11, [%rd18];
	add.s64 	%rd19, %rd18, %rd8;
	ld.global.f64 	%fd12, [%rd19];
	add.s64 	%rd20, %rd19, %rd8;
	ld.global.f64 	%fd13, [%rd20];
	add.s64 	%rd21, %rd20, %rd8;
	ld.global.f64 	%fd14, [%rd21];
	add.s64 	%rd22, %rd21, %rd8;
	ld.global.f64 	%fd15, [%rd22];
	add.s64 	%rd23, %rd22, %rd8;
	ld.global.f64 	%fd16, [%rd23];
	add.s64 	%rd24, %rd23, %rd8;
	ld.global.f64 	%fd17, [%rd24];
	add.s64 	%rd25, %rd24, %rd8;
	ld.global.f64 	%fd18, [%rd25];
	add.s64 	%rd26, %rd25, %rd8;
	ld.global.f64 	%fd19, [%rd26];
	add.s64 	%rd27, %rd26, %rd8;
	ld.global.f64 	%fd20, [%rd27];
	add.s64 	%rd28, %rd27, %rd8;
	ld.global.f64 	%fd21, [%rd28];
	add.s64 	%rd29, %rd28, %rd8;
	ld.global.f64 	%fd22, [%rd29];
	add.s64 	%rd30, %rd29, %rd8;
	ld.global.f64 	%fd23, [%rd30];
	add.s64 	%rd31, %rd30, %rd8;
	ld.global.f64 	%fd24, [%rd31];
	add.s64 	%rd32, %rd31, %rd8;
	ld.global.f64 	%fd25, [%rd32];
	add.s64 	%rd33, %rd32, %rd8;
	ld.global.f64 	%fd26, [%rd33];
	bar.sync 	0;
	mul.wide.u32 	%rd34, %r3, 8;
	add.s64 	%rd35, %rd4, %rd34;
	ld.global.f64 	%fd27, [%rd35];
	shl.b32 	%r27, %r3, 3;
	mov.u32 	%r107, Bs;
	add.s32 	%r29, %r107, %r27;
	st.shared.f64 	[%r29], %fd27;
	mul.wide.s32 	%rd36, %r25, 8;
	add.s64 	%rd37, %rd35, %rd36;
	ld.global.f64 	%fd28, [%rd37];
	shl.b32 	%r30, %r25, 3;
	add.s32 	%r31, %r29, %r30;
	st.shared.f64 	[%r31], %fd28;
	add.s64 	%rd38, %rd37, %rd36;
	ld.global.f64 	%fd29, [%rd38];
	add.s32 	%r32, %r31, %r30;
	st.shared.f64 	[%r32], %fd29;
	add.s64 	%rd39, %rd38, %rd36;
	ld.global.f64 	%fd30, [%rd39];
	add.s32 	%r33, %r32, %r30;
	st.shared.f64 	[%r33], %fd30;
	add.s64 	%rd40, %rd39, %rd36;
	ld.global.f64 	%fd31, [%rd40];
	add.s32 	%r34, %r33, %r30;
	st.shared.f64 	[%r34], %fd31;
	add.s64 	%rd41, %rd40, %rd36;
	ld.global.f64 	%fd32, [%rd41];
	add.s32 	%r35, %r34, %r30;
	st.shared.f64 	[%r35], %fd32;
	bar.sync 	0;
	mov.u32 	%r36, %nctaid.x;
	add.s32 	%r37, %r36, -1;
	setp.ge.u32 	%p1, %r24, %r37;
	@%p1 bra 	$L__BB7_4;
	ld.param.u32 	%r99, [_Z24dgemm_madness_batched_26PdiS_iS_iidd_param_3];
	setp.lt.s32 	%p6, %r99, 1;
	@%p6 bra 	$L__BB7_7;
	ld.param.u32 	%r100, [_Z24dgemm_madness_batched_26PdiS_iS_iidd_param_3];
	neg.s32 	%r103, %r100;
	add.s32 	%r68, %r4, %r1;
	mul.lo.s32 	%r102, %r100, %r68;
	mov.u32 	%r104, Bs;
$L__BB7_3:
	ld.param.u64 	%rd49, [_Z24dgemm_madness_batched_26PdiS_iS_iidd_param_4];
	ld.param.u32 	%r101, [_Z24dgemm_madness_batched_26PdiS_iS_iidd_param_3];
	ld.shared.f64 	%fd85, [%r104];
	fma.rn.f64 	%fd86, %fd1, %fd85, 0d0000000000000000;
	shl.b32 	%r69, %r101, 3;
	add.s32 	%r70, %r104, %r69;
	ld.shared.f64 	%fd87, [%r70];
	fma.rn.f64 	%fd88, %fd2, %fd87, %fd86;
	add.s32 	%r71, %r70, %r69;
	ld.shared.f64 	%fd89, [%r71];
	fma.rn.f64 	%fd90, %fd3, %fd89, %fd88;
	add.s32 	%r72, %r71, %r69;
	ld.shared.f64 	%fd91, [%r72];
	fma.rn.f64 	%fd92, %fd4, %fd91, %fd90;
	add.s32 	%r73, %r72, %r69;
	ld.shared.f64 	%fd93, [%r73];
	fma.rn.f64 	%fd94, %fd5, %fd93, %fd92;
	add.s32 	%r74, %r73, %r69;
	ld.shared.f64 	%fd95, [%r74];
	fma.rn.f64 	%fd96, %fd6, %fd95, %fd94;
	add.s32 	%r75, %r74, %r69;
	ld.shared.f64 	%fd97, [%r75];
	fma.rn.f64 	%fd98, %fd7, %fd97, %fd96;
	add.s32 	%r76, %r75, %r69;
	ld.shared.f64 	%fd99, [%r76];
	fma.rn.f64 	%fd100, %fd8, %fd99, %fd98;
	add.s32 	%r77, %r76, %r69;
	ld.shared.f64 	%fd101, [%r77];
	fma.rn.f64 	%fd102, %fd9, %fd101, %fd100;
	add.s32 	%r78, %r77, %r69;
	ld.shared.f64 	%fd103, [%r78];
	fma.rn.f64 	%fd104, %fd10, %fd103, %fd102;
	add.s32 	%r79, %r78, %r69;
	ld.shared.f64 	%fd105, [%r79];
	fma.rn.f64 	%fd106, %fd11, %fd105, %fd104;
	add.s32 	%r80, %r79, %r69;
	ld.shared.f64 	%fd107, [%r80];
	fma.rn.f64 	%fd108, %fd12, %fd107, %fd106;
	add.s32 	%r81, %r80, %r69;
	ld.shared.f64 	%fd109, [%r81];
	fma.rn.f64 	%fd110, %fd13, %fd109, %fd108;
	add.s32 	%r82, %r81, %r69;
	ld.shared.f64 	%fd111, [%r82];
	fma.rn.f64 	%fd112, %fd14, %fd111, %fd110;
	add.s32 	%r83, %r82, %r69;
	ld.shared.f64 	%fd113, [%r83];
	fma.rn.f64 	%fd114, %fd15, %fd113, %fd112;
	add.s32 	%r84, %r83, %r69;
	ld.shared.f64 	%fd115, [%r84];
	fma.rn.f64 	%fd116, %fd16, %fd115, %fd114;
	add.s32 	%r85, %r84, %r69;
	ld.shared.f64 	%fd117, [%r85];
	fma.rn.f64 	%fd118, %fd17, %fd117, %fd116;
	add.s32 	%r86, %r85, %r69;
	ld.shared.f64 	%fd119, [%r86];
	fma.rn.f64 	%fd120, %fd18, %fd119, %fd118;
	add.s32 	%r87, %r86, %r69;
	ld.shared.f64 	%fd121, [%r87];
	fma.rn.f64 	%fd122, %fd19, %fd121, %fd120;
	add.s32 	%r88, %r87, %r69;
	ld.shared.f64 	%fd123, [%r88];
	fma.rn.f64 	%fd124, %fd20, %fd123, %fd122;
	add.s32 	%r89, %r88, %r69;
	ld.shared.f64 	%fd125, [%r89];
	fma.rn.f64 	%fd126, %fd21, %fd125, %fd124;
	add.s32 	%r90, %r89, %r69;
	ld.shared.f64 	%fd127, [%r90];
	fma.rn.f64 	%fd128, %fd22, %fd127, %fd126;
	add.s32 	%r91, %r90, %r69;
	ld.shared.f64 	%fd129, [%r91];
	fma.rn.f64 	%fd130, %fd23, %fd129, %fd128;
	add.s32 	%r92, %r91, %r69;
	ld.shared.f64 	%fd131, [%r92];
	fma.rn.f64 	%fd132, %fd24, %fd131, %fd130;
	add.s32 	%r93, %r92, %r69;
	ld.shared.f64 	%fd133, [%r93];
	fma.rn.f64 	%fd134, %fd25, %fd133, %fd132;
	add.s32 	%r94, %r93, %r69;
	ld.shared.f64 	%fd135, [%r94];
	fma.rn.f64 	%fd136, %fd26, %fd135, %fd134;
	cvta.to.global.u64 	%rd45, %rd49;
	mul.wide.u32 	%rd46, %r102, 8;
	add.s64 	%rd47, %rd45, %rd46;
	st.global.f64 	[%rd47], %fd136;
	bar.sync 	0;
	add.s32 	%r104, %r104, 8;
	add.s32 	%r103, %r103, 1;
	setp.eq.s32 	%p7, %r103, 0;
	add.s32 	%r102, %r102, 1;
	@%p7 bra 	$L__BB7_7;
	bra.uni 	$L__BB7_3;
$L__BB7_4:
	ld.param.u32 	%r96, [_Z24dgemm_madness_batched_26PdiS_iS_iidd_param_3];
	ld.param.u32 	%r95, [_Z24dgemm_madness_batched_26PdiS_iS_iidd_param_1];
	sub.s32 	%r38, %r95, %r2;
	setp.ge.u32 	%p2, %r3, %r38;
	setp.lt.s32 	%p3, %r96, 1;
	or.pred  	%p4, %p2, %p3;
	@%p4 bra 	$L__BB7_7;
	ld.param.u32 	%r97, [_Z24dgemm_madness_batched_26PdiS_iS_iidd_param_3];
	neg.s32 	%r106, %r97;
	add.s32 	%r40, %r4, %r1;
	mul.lo.s32 	%r105, %r97, %r40;
$L__BB7_6:
	ld.param.u64 	%rd48, [_Z24dgemm_madness_batched_26PdiS_iS_iidd_param_4];
	ld.param.u32 	%r98, [_Z24dgemm_madness_batched_26PdiS_iS_iidd_param_3];
	ld.shared.f64 	%fd33, [%r107];
	fma.rn.f64 	%fd34, %fd1, %fd33, 0d0000000000000000;
	shl.b32 	%r41, %r98, 3;
	add.s32 	%r42, %r107, %r41;
	ld.shared.f64 	%fd35, [%r42];
	fma.rn.f64 	%fd36, %fd2, %fd35, %fd34;
	add.s32 	%r43, %r42, %r41;
	ld.shared.f64 	%fd37, [%r43];
	fma.rn.f64 	%fd38, %fd3, %fd37, %fd36;
	add.s32 	%r44, %r43, %r41;
	ld.shared.f64 	%fd39, [%r44];
	fma.rn.f64 	%fd40, %fd4, %fd39, %fd38;
	add.s32 	%r45, %r44, %r41;
	ld.shared.f64 	%fd41, [%r45];
	fma.rn.f64 	%fd42, %fd5, %fd41, %fd40;
	add.s32 	%r46, %r45, %r41;
	ld.shared.f64 	%fd43, [%r46];
	fma.rn.f64 	%fd44, %fd6, %fd43, %fd42;
	add.s32 	%r47, %r46, %r41;
	ld.shared.f64 	%fd45, [%r47];
	fma.rn.f64 	%fd46, %fd7, %fd45, %fd44;
	add.s32 	%r48, %r47, %r41;
	ld.shared.f64 	%fd47, [%r48];
	fma.rn.f64 	%fd48, %fd8, %fd47, %fd46;
	add.s32 	%r49, %r48, %r41;
	ld.shared.f64 	%fd49, [%r49];
	fma.rn.f64 	%fd50, %fd9, %fd49, %fd48;
	add.s32 	%r50, %r49, %r41;
	ld.shared.f64 	%fd51, [%r50];
	fma.rn.f64 	%fd52, %fd10, %fd51, %fd50;
	add.s32 	%r51, %r50, %r41;
	ld.shared.f64 	%fd53, [%r51];
	fma.rn.f64 	%fd54, %fd11, %fd53, %fd52;
	add.s32 	%r52, %r51, %r41;
	ld.shared.f64 	%fd55, [%r52];
	fma.rn.f64 	%fd56, %fd12, %fd55, %fd54;
	add.s32 	%r53, %r52, %r41;
	ld.shared.f64 	%fd57, [%r53];
	fma.rn.f64 	%fd58, %fd13, %fd57, %fd56;
	add.s32 	%r54, %r53, %r41;
	ld.shared.f64 	%fd59, [%r54];
	fma.rn.f64 	%fd60, %fd14, %fd59, %fd58;
	add.s32 	%r55, %r54, %r41;
	ld.shared.f64 	%fd61, [%r55];
	fma.rn.f64 	%fd62, %fd15, %fd61, %fd60;
	add.s32 	%r56, %r55, %r41;
	ld.shared.f64 	%fd63, [%r56];
	fma.rn.f64 	%fd64, %fd16, %fd63, %fd62;
	add.s32 	%r57, %r56, %r41;
	ld.shared.f64 	%fd65, [%r57];
	fma.rn.f64 	%fd66, %fd17, %fd65, %fd64;
	add.s32 	%r58, %r57, %r41;
	ld.shared.f64 	%fd67, [%r58];
	fma.rn.f64 	%fd68, %fd18, %fd67, %fd66;
	add.s32 	%r59, %r58, %r41;
	ld.shared.f64 	%fd69, [%r59];
	fma.rn.f64 	%fd70, %fd19, %fd69, %fd68;
	add.s32 	%r60, %r59, %r41;
	ld.shared.f64 	%fd71, [%r60];
	fma.rn.f64 	%fd72, %fd20, %fd71, %fd70;
	add.s32 	%r61, %r60, %r41;
	ld.shared.f64 	%fd73, [%r61];
	fma.rn.f64 	%fd74, %fd21, %fd73, %fd72;
	add.s32 	%r62, %r61, %r41;
	ld.shared.f64 	%fd75, [%r62];
	fma.rn.f64 	%fd76, %fd22, %fd75, %fd74;
	add.s32 	%r63, %r62, %r41;
	ld.shared.f64 	%fd77, [%r63];
	fma.rn.f64 	%fd78, %fd23, %fd77, %fd76;
	add.s32 	%r64, %r63, %r41;
	ld.shared.f64 	%fd79, [%r64];
	fma.rn.f64 	%fd80, %fd24, %fd79, %fd78;
	add.s32 	%r65, %r64, %r41;
	ld.shared.f64 	%fd81, [%r65];
	fma.rn.f64 	%fd82, %fd25, %fd81, %fd80;
	add.s32 	%r66, %r65, %r41;
	ld.shared.f64 	%fd83, [%r66];
	fma.rn.f64 	%fd84, %fd26, %fd83, %fd82;
	cvta.to.global.u64 	%rd42, %rd48;
	mul.wide.u32 	%rd43, %r105, 8;
	add.s64 	%rd44, %rd42, %rd43;
	st.global.f64 	[%rd44], %fd84;
	bar.sync 	0;
	add.s32 	%r107, %r107, 8;
	add.s32 	%r106, %r106, 1;
	setp.ne.s32 	%p5, %r106, 0;
	add.s32 	%r105, %r105, 1;
	@%p5 bra 	$L__BB7_6;
$L__BB7_7:
	ret;

}


// ===== COMPILED SASS (sm_100) =====

	.target	sm_100

	.elftype	@"ET_EXEC"


//--------------------- .note.nv.tkinfo           --------------------------
	.section	.note.nv.tkinfo,"",@"SHT_NOTE"
	.sectionflags	@"SHF_NOTE_NV_TKINFO"
	.tkinfo
        /*0018*/ 	.word	0x00000002
        /*0030*/ 	.string	""
        /*0030*/ 	.string	"ptxas"
        /*0030*/ 	.string	"Cuda compilation tools, release 13.0, V13.0.88"
        /*0030*/ 	.string	"Build cuda_13.0.r13.0/compiler.36424714_0"
        /*0030*/ 	.string	"-arch sm_100 -m 64 "



//--------------------- .note.nv.cuinfo           --------------------------
	.section	.note.nv.cuinfo,"",@"SHT_NOTE"
	.sectionflags	@"SHF_NOTE_NV_CUINFO"
        /*0018*/ 	.short	0x0002
        /*001a*/ 	.short	0x0064
        /*001c*/ 	.short	0x0082
	.zero		2


//--------------------- .nv.info                  --------------------------
	.section	.nv.info,"",@"SHT_CUDA_INFO"
	.align	4


	//----- nvinfo : EIATTR_REGCOUNT
	.align		4
        /*0000*/ 	.byte	0x04, 0x2f
        /*0002*/ 	.short	(.L_1 - .L_0)
	.align		4
.L_0:
        /*0004*/ 	.word	index@(_Z24dgemm_madness_batched_12PdiS_iS_iidd)
        /*0008*/ 	.word	0x00000030


	//----- nvinfo : EIATTR_FRAME_SIZE
	.align		4
.L_1:
        /*000c*/ 	.byte	0x04, 0x11
        /*000e*/ 	.short	(.L_3 - .L_2)
	.align		4
.L_2:
        /*0010*/ 	.word	index@(_Z24dgemm_madness_batched_12PdiS_iS_iidd)
        /*0014*/ 	.word	0x00000000


	//----- nvinfo : EIATTR_REGCOUNT
	.align		4
.L_3:
        /*0018*/ 	.byte	0x04, 0x2f
        /*001a*/ 	.short	(.L_5 - .L_4)
	.align		4
.L_4:
        /*001c*/ 	.word	index@(_Z24dgemm_madness_batched_14PdiS_iS_iidd)
        /*0020*/ 	.word	0x00000030


	//----- nvinfo : EIATTR_FRAME_SIZE
	.align		4
.L_5:
        /*0024*/ 	.byte	0x04, 0x11
        /*0026*/ 	.short	(.L_7 - .L_6)
	.align		4
.L_6:
        /*0028*/ 	.word	index@(_Z24dgemm_madness_batched_14PdiS_iS_iidd)
        /*002c*/ 	.word	0x00000000


	//----- nvinfo : EIATTR_REGCOUNT
	.align		4
.L_7:
        /*0030*/ 	.byte	0x04, 0x2f
        /*0032*/ 	.short	(.L_9 - .L_8)
	.align		4
.L_8:
        /*0034*/ 	.word	index@(_Z24dgemm_madness_batched_16PdiS_iS_iidd)
        /*0038*/ 	.word	0x00000030


	//----- nvinfo : EIATTR_FRAME_SIZE
	.align		4
.L_9:
        /*003c*/ 	.byte	0x04, 0x11
        /*003e*/ 	.short	(.L_11 - .L_10)
	.align		4
.L_10:
        /*0040*/ 	.word	index@(_Z24dgemm_madness_batched_16PdiS_iS_iidd)
        /*0044*/ 	.word	0x00000000


	//----- nvinfo : EIATTR_REGCOUNT
	.align		4
.L_11:
        /*0048*/ 	.byte	0x04, 0x2f
        /*004a*/ 	.short	(.L_13 - .L_12)
	.align		4
.L_12:
        /*004c*/ 	.word	index@(_Z24dgemm_madness_batched_18PdiS_iS_iidd)
        /*0050*/ 	.word	0x00000038


	//----- nvinfo : EIATTR_FRAME_SIZE
	.align		4
.L_13:
        /*0054*/ 	.byte	0x04, 0x11
        /*0056*/ 	.short	(.L_15 - .L_14)
	.align		4
.L_14:
        /*0058*/ 	.word	index@(_Z24dgemm_madness_batched_18PdiS_iS_iidd)
        /*005c*/ 	.word	0x00000000


	//----- nvinfo : EIATTR_REGCOUNT
	.align		4
.L_15:
        /*0060*/ 	.byte	0x04, 0x2f
        /*0062*/ 	.short	(.L_17 - .L_16)
	.align		4
.L_16:
        /*0064*/ 	.word	index@(_Z24dgemm_madness_batched_20PdiS_iS_iidd)
        /*0068*/ 	.word	0x00000038


	//----- nvinfo : EIATTR_FRAME_SIZE
	.align		4
.L_17:
        /*006c*/ 	.byte	0x04, 0x11
        /*006e*/ 	.short	(.L_19 - .L_18)
	.align		4
.L_18:
        /*0070*/ 	.word	index@(_Z24dgemm_madness_batched_20PdiS_iS_iidd)
        /*0074*/ 	.word	0x00000000


	//----- nvinfo : EIATTR_REGCOUNT
	.align		4
.L_19:
        /*0078*/ 	.byte	0x04, 0x2f
        /*007a*/ 	.short	(.L_21 - .L_20)
	.align		4
.L_20:
        /*007c*/ 	.word	index@(_Z24dgemm_madness_batched_22PdiS_iS_iidd)
        /*0080*/ 	.word	0x00000040


	//----- nvinfo : EIATTR_FRAME_SIZE
	.align		4
.L_21:
        /*0084*/ 	.byte	0x04, 0x11
        /*0086*/ 	.short	(.L_23 - .L_22)
	.align		4
.L_22:
        /*0088*/ 	.word	index@(_Z24dgemm_madness_batched_22PdiS_iS_iidd)
        /*008c*/ 	.word	0x00000000


	//----- nvinfo : EIATTR_REGCOUNT
	.align		4
.L_23:
        /*0090*/ 	.byte	0x04, 0x2f
        /*0092*/ 	.short	(.L_25 - .L_24)
	.align		4
.L_24:
        /*0094*/ 	.word	index@(_Z24dgemm_madness_batched_24PdiS_iS_iidd)
        /*0098*/ 	.word	0x00000040


	//----- nvinfo : EIATTR_FRAME_SIZE
	.align		4
.L_25:
        /*009c*/ 	.byte	0x04, 0x11
        /*009e*/ 	.short	(.L_27 - .L_26)
	.align		4
.L_26:
        /*00a0*/ 	.word	index@(_Z24dgemm_madness_batched_24PdiS_iS_iidd)
        /*00a4*/ 	.word	0x00000000


	//----- nvinfo : EIATTR_REGCOUNT
	.align		4
.L_27:
        /*00a8*/ 	.byte	0x04, 0x2f
        /*00aa*/ 	.short	(.L_29 - .L_28)
	.align		4
.L_28:
        /*00ac*/ 	.word	index@(_Z24dgemm_madness_batched_26PdiS_iS_iidd)
        /*00b0*/ 	.word	0x00000048


	//----- nvinfo : EIATTR_FRAME_SIZE
	.align		4
.L_29:
        /*00b4*/ 	.byte	0x04, 0x11
        /*00b6*/ 	.short	(.L_31 - .L_30)
	.align		4
.L_30:
        /*00b8*/ 	.word	index@(_Z24dgemm_madness_batched_26PdiS_iS_iidd)
        /*00bc*/ 	.word	0x00000000


	//----- nvinfo : EIATTR_MIN_STACK_SIZE
	.align		4
.L_31:
        /*00c0*/ 	.byte	0x04, 0x12
        /*00c2*/ 	.short	(.L_33 - .L_32)
	.align		4
.L_32:
        /*00c4*/ 	.word	index@(_Z24dgemm_madness_batched_26PdiS_iS_iidd)
        /*00c8*/ 	.word	0x00000000


	//----- nvinfo : EIATTR_MIN_STACK_SIZE
	.align		4
.L_33:
        /*00cc*/ 	.byte	0x04, 0x12
        /*00ce*/ 	.short	(.L_35 - .L_34)
	.align		4
.L_34:
        /*00d0*/ 	.word	index@(_Z24dgemm_madness_batched_24PdiS_iS_iidd)
        /*00d4*/ 	.word	0x00000000


	//----- nvinfo : EIATTR_MIN_STACK_SIZE
	.align		4
.L_35:
        /*00d8*/ 	.byte	0x04, 0x12
        /*00da*/ 	.short	(.L_37 - .L_36)
	.align		4
.L_36:
        /*00dc*/ 	.word	index@(_Z24dgemm_madness_batched_22PdiS_iS_iidd)
        /*00e0*/ 	.word	0x00000000


	//----- nvinfo : EIATTR_MIN_STACK_SIZE
	.align		4
.L_37:
        /*00e4*/ 	.byte	0x04, 0x12
        /*00e6*/ 	.short	(.L_39 - .L_38)
	.align		4
.L_38:
        /*00e8*/ 	.word	index@(_Z24dgemm_madness_batched_20PdiS_iS_iidd)
        /*00ec*/ 	.word	0x00000000


	//----- nvinfo : EIATTR_MIN_STACK_SIZE
	.align		4
.L_39:
        /*00f0*/ 	.byte	0x04, 0x12
        /*00f2*/ 	.short	(.L_41 - .L_40)
	.align		4
.L_40:
        /*00f4*/ 	.word	index@(_Z24dgemm_madness_batched_18PdiS_iS_iidd)
        /*00f8*/ 	.word	0x00000000


	//----- nvinfo : EIATTR_MIN_STACK_SIZE
	.align		4
.L_41:
        /*00fc*/ 	.byte	0x04, 0x12
        /*00fe*/ 	.short	(.L_43 - .L_42)
	.align		4
.L_42:
        /*0100*/ 	.word	index@(_Z24dgemm_madness_batched_16PdiS_iS_iidd)
        /*0104*/ 	.word	0x00000000


	//----- nvinfo : EIATTR_MIN_STACK_SIZE
	.align		4
.L_43:
        /*0108*/ 	.byte	0x04, 0x12
        /*010a*/ 	.short	(.L_45 - .L_44)
	.align		4
.L_44:
        /*010c*/ 	.word	index@(_Z24dgemm_madness_batched_14PdiS_iS_iidd)
        /*0110*/ 	.word	0x00000000


	//----- nvinfo : EIATTR_MIN_STACK_SIZE
	.align		4
.L_45:
        /*0114*/ 	.byte	0x04, 0x12
        /*0116*/ 	.short	(.L_47 - .L_46)
	.align		4
.L_46:
        /*0118*/ 	.word	index@(_Z24dgemm_madness_batched_12PdiS_iS_iidd)
        /*011c*/ 	.word	0x00000000
.L_47:


//--------------------- .nv.compat                --------------------------
	.section	.nv.compat,"",@"SHT_CUDA_COMPAT_INFO"
	.align	4
        /*0000*/ 	.byte	0x02, 0x09, 0x00, 0x00, 0x02, 0x02, 0x01, 0x00, 0x02, 0x05, 0x05, 0x00, 0x03, 0x07, 0x01, 0x01
        /*0010*/ 	.byte	0x02, 0x03, 0x00, 0x00, 0x02, 0x06, 0x01, 0x00, 0x04, 0x0b, 0x08, 0x00, 0x01, 0x00, 0x00, 0x00
        /*0020*/ 	.byte	0x00, 0x00, 0x00, 0x00


//--------------------- .nv.info._Z24dgemm_madness_batched_26PdiS_iS_iidd --------------------------
	.section	.nv.info._Z24dgemm_madness_batched_26PdiS_iS_iidd,"",@"SHT_CUDA_INFO"
	.sectionflags	@""
	.align	4


	//----- nvinfo : EIATTR_CUDA_API_VERSION
	.align		4
        /*0000*/ 	.byte	0x04, 0x37
        /*0002*/ 	.short	(.L_49 - .L_48)
.L_48:
        /*0004*/ 	.word	0x00000082


	//----- nvinfo : EIATTR_KPARAM_INFO
	.align		4
.L_49:
        /*0008*/ 	.byte	0x04, 0x17
        /*000a*/ 	.short	(.L_51 - .L_50)
.L_50:
        /*000c*/ 	.word	0x00000000
        /*0010*/ 	.short	0x0008
        /*0012*/ 	.short	0x0038
        /*0014*/ 	.byte	0x00, 0xf0, 0x21, 0x00


	//----- nvinfo : EIATTR_KPARAM_INFO
	.align		4
.L_51:
        /*0018*/ 	.byte	0x04, 0x17
        /*001a*/ 	.short	(.L_53 - .L_52)
.L_52:
        /*001c*/ 	.word	0x00000000
        /*0020*/ 	.short	0x0007
        /*0022*/ 	.short	0x0030
        /*0024*/ 	.byte	0x00, 0xf0, 0x21, 0x00


	//----- nvinfo : EIATTR_KPARAM_INFO
	.align		4
.L_53:
        /*0028*/ 	.byte	0x04, 0x17
        /*002a*/ 	.short	(.L_55 - .L_54)
.L_54:
        /*002c*/ 	.word	0x00000000
        /*0030*/ 	.short	0x0006
        /*0032*/ 	.short	0x002c
        /*0034*/ 	.byte	0x00, 0xf0, 0x11, 0x00


	//----- nvinfo : EIATTR_KPARAM_INFO
	.align		4
.L_55:
        /*0038*/ 	.byte	0x04, 0x17
        /*003a*/ 	.short	(.L_57 - .L_56)
.L_56:
        /*003c*/ 	.word	0x00000000
        /*0040*/ 	.short	0x0005
        /*0042*/ 	.short	0x0028
        /*0044*/ 	.byte	0x00, 0xf0, 0x11, 0x00


	//----- nvinfo : EIATTR_KPARAM_INFO
	.align		4
.L_57:
        /*0048*/ 	.byte	0x04, 0x17
        /*004a*/ 	.short	(.L_59 - .L_58)
.L_58:
        /*004c*/ 	.word	0x00000000
        /*0050*/ 	.short	0x0004
        /*0052*/ 	.short	0x0020
        /*0054*/ 	.byte	0x00, 0xf5, 0x21, 0x00


	//----- nvinfo : EIATTR_KPARAM_INFO
	.align		4
.L_59:
        /*0058*/ 	.byte	0x04, 0x17
        /*005a*/ 	.short	(.L_61 - .L_60)
.L_60:
        /*005c*/ 	.word	0x00000000
        /*0060*/ 	.short	0x0003
        /*0062*/ 	.short	0x0018
        /*0064*/ 	.byte	0x00, 0xf0, 0x11, 0x00


	//----- nvinfo : EIATTR_KPARAM_INFO
	.align		4
.L_61:
        /*0068*/ 	.byte	0x04, 0x17
        /*006a*/ 	.short	(.L_63 - .L_62)
.L_62:
        /*006c*/ 	.word	0x00000000
        /*0070*/ 	.short	0x0002
        /*0072*/ 	.short	0x0010
        /*0074*/ 	.byte	0x00, 0xf5, 0x21, 0x00


	//----- nvinfo : EIATTR_KPARAM_INFO
	.align		4
.L_63:
        /*0078*/ 	.byte	0x04, 0x17
        /*007a*/ 	.short	(.L_65 - .L_64)
.L_64:
        /*007c*/ 	.word	0x00000000
        /*0080*/ 	.short	0x0001
        /*0082*/ 	.short	0x0008
        /*0084*/ 	.byte	0x00, 0xf0, 0x11, 0x00


	//----- nvinfo : EIATTR_KPARAM_INFO
	.align		4
.L_65:
        /*0088*/ 	.byte	0x04, 0x17
        /*008a*/ 	.short	(.L_67 - .L_66)
.L_66:
        /*008c*/ 	.word	0x00000000
        /*0090*/ 	.short	0x0000
        /*0092*/ 	.short	0x0000
        /*0094*/ 	.byte	0x00, 0xf5, 0x21, 0x00


	//----- nvinfo : EIATTR_SPARSE_MMA_MASK
	.align		4
.L_67:
        /*0098*/ 	.byte	0x03, 0x50
        /*009a*/ 	.short	0x0000


	//----- nvinfo : EIATTR_MAXREG_COUNT
	.align		4
        /*009c*/ 	.byte	0x03, 0x1b
        /*009e*/ 	.short	0x00ff


	//----- nvinfo : EIATTR_NUM_BARRIERS
	.align		4
        /*00a0*/ 	.byte	0x02, 0x4c
        /*00a2*/ 	.byte	0x01
	.zero		1


	//----- nvinfo : EIATTR_MERCURY_ISA_VERSION
	.align		4
        /*00a4*/ 	.byte	0x03, 0x5f
        /*00a6*/ 	.short	0x0101


	//----- nvinfo : EIATTR_VRC_CTA_INIT_COUNT
	.align		4
        /*00a8*/ 	.byte	0x02, 0x4a
	.zero		1
	.zero		1


	//----- nvinfo : EIATTR_EXIT_INSTR_OFFSETS
	.align		4
        /*00ac*/ 	.byte	0x04, 0x1c
        /*00ae*/ 	.short	(.L_69 - .L_68)


	//   ....[0]....
.L_68:
        /*00b0*/ 	.word	0x00000650


	//   ....[1]....
        /*00b4*/ 	.word	0x00000bd0


	//   ....[2]....
        /*00b8*/ 	.word	0x00000c50


	//   ....[3]....
        /*00bc*/ 	.word	0x000025f0


	//   ....[4]....
        /*00c0*/ 	.word	0x00002b60


	//----- nvinfo : EIATTR_CBANK_PARAM_SIZE
	.align		4
.L_69:
        /*00c4*/ 	.byte	0x03, 0x19
        /*00c6*/ 	.short	0x0040


	//----- nvinfo : EIATTR_PARAM_CBANK
	.align		4
        /*00c8*/ 	.byte	0x04, 0x0a
        /*00ca*/ 	.short	(.L_71 - .L_70)
	.align		4
.L_70:
        /*00cc*/ 	.word	index@(.nv.constant0._Z24dgemm_madness_batched_26PdiS_iS_iidd)
        /*00d0*/ 	.short	0x0380
        /*00d2*/ 	.short	0x0040


	//----- nvinfo : EIATTR_SW_WAR
	.align		4
.L_71:
        /*00d4*/ 	.byte	0x04, 0x36
        /*00d6*/ 	.short	(.L_73 - .L_72)
.L_72:
        /*00d8*/ 	.word	0x00000008
.L_73:


//--------------------- .nv.info._Z24dgemm_madness_batched_24PdiS_iS_iidd --------------------------
	.section	.nv.info._Z24dgemm_madness_batched_24PdiS_iS_iidd,"",@"SHT_CUDA_INFO"
	.sectionflags	@""
	.align	4


	//----- nvinfo : EIATTR_CUDA_API_VERSION
	.align		4
        /*0000*/ 	.byte	0x04, 0x37
        /*0002*/ 	.short	(.L_75 - .L_74)
.L_74:
        /*0004*/ 	.word	0x00000082


	//----- nvinfo : EIATTR_KPARAM_INFO
	.align		4
.L_75:
        /*0008*/ 	.byte	0x04, 0x17
        /*000a*/ 	.short	(.L_77 - .L_76)
.L_76:
        /*000c*/ 	.word	0x00000000
        /*0010*/ 	.short	0x0008
        /*0012*/ 	.short	0x0038
        /*0014*/ 	.byte	0x00, 0xf0, 0x21, 0x00


	//----- nvinfo : EIATTR_KPARAM_INFO
	.align		4
.L_77:
        /*0018*/ 	.byte	0x04, 0x17
        /*001a*/ 	.short	(.L_79 - .L_78)
.L_78:
        /*001c*/ 	.word	0x00000000
        /*0020*/ 	.short	0x0007
        /*0022*/ 	.short	0x0030
        /*0024*/ 	.byte	0x00, 0xf0, 0x21, 0x00


	//----- nvinfo : EIATTR_KPARAM_INFO
	.align		4
.L_79:
        /*0028*/ 	.byte	0x04, 0x17
        /*002a*/ 	.short	(.L_81 - .L_80)
.L_80:
        /*002c*/ 	.word	0x00000000
        /*0030*/ 	.short	0x0006
        /*0032*/ 	.short	0x002c
        /*0034*/ 	.byte	0x00, 0xf0, 0x11, 0x00


	//----- nvinfo : EIATTR_KPARAM_INFO
	.align		4
.L_81:
        /*0038*/ 	.byte	0x04, 0x17
        /*003a*/ 	.short	(.L_83 - .L_82)
.L_82:
        /*003c*/ 	.word	0x00000000
        /*0040*/ 	.short	0x0005
        /*0042*/ 	.short	0x0028
        /*0044*/ 	.byte	0x00, 0xf0, 0x11, 0x00


	//----- nvinfo : EIATTR_KPARAM_INFO
	.align		4
.L_83:
        /*0048*/ 	.byte	0x04, 0x17
        /*004a*/ 	.short	(.L_85 - .L_84)
.L_84:
        /*004c*/ 	.word	0x00000000
        /*0050*/ 	.short	0x0004
        /*0052*/ 	.short	0x0020
        /*0054*/ 	.byte	0x00, 0xf5, 0x21, 0x00


	//----- nvinfo : EIATTR_KPARAM_INFO
	.align		4
.L_85:
        /*0058*/ 	.byte	0x04, 0x17
        /*005a*/ 	.short	(.L_87 - .L_86)
.L_86:
        /*005c*/ 	.word	0x00000000
        /*0060*/ 	.short	0x0003
        /*0062*/ 	.short	0x0018
        /*0064*/ 	.byte	0x00, 0xf0, 0x11, 0x00


	//----- nvinfo : EIATTR_KPARAM_INFO
	.align		4
.L_87:
        /*0068*/ 	.byte	0x04, 0x17
        /*006a*/ 	.short	(.L_89 - .L_88)
.L_88:
        /*006c*/ 	.word	0x00000000
        /*0070*/ 	.short	0x0002
        /*0072*/ 	.short	0x0010
        /*0074*/ 	.byte	0x00, 0xf5, 0x21, 0x00


	//----- nvinfo : EIATTR_KPARAM_INFO
	.align		4
.L_89:
        /*0078*/ 	.byte	0x04, 0x17
        /*007a*/ 	.short	(.L_91 - .L_90)
.L_90:
        /*007c*/ 	.word	0x00000000
        /*0080*/ 	.short	0x0001
        /*0082*/ 	.short	0x0008
        /*0084*/ 	.byte	0x00, 0xf0, 0x11, 0x00


	//----- nvinfo : EIATTR_KPARAM_INFO
	.align		4
.L_91:
        /*0088*/ 	.byte	0x04, 0x17
        /*008a*/ 	.short	(.L_93 - .L_92)
.L_92:
        /*008c*/ 	.word	0x00000000
        /*0090*/ 	.short	0x0000
        /*0092*/ 	.short	0x0000
        /*0094*/ 	.byte	0x00, 0xf5, 0x21, 0x00


	//----- nvinfo : EIATTR_SPARSE_MMA_MASK
	.align		4
.L_93:
        /*0098*/ 	.byte	0x03, 0x50
        /*009a*/ 	.short	0x0000


	//----- nvinfo : EIATTR_MAXREG_COUNT
	.align		4
        /*009c*/ 	.byte	0x03, 0x1b
        /*009e*/ 	.short	0x00ff


	//----- nvinfo : EIATTR_NUM_BARRIERS
	.align		4
        /*00a0*/ 	.byte	0x02, 0x4c
        /*00a2*/ 	.byte	0x01
	.zero		1


	//----- nvinfo : EIATTR_MERCURY_ISA_VERSION
	.align		4
        /*00a4*/ 	.byte	0x03, 0x5f
        /*00a6*/ 	.short	0x0101


	//----- nvinfo : EIATTR_VRC_CTA_INIT_COUNT
	.align		4
        /*00a8*/ 	.byte	0x02, 0x4a
	.zero		1
	.zero		1


	//----- nvinfo : EIATTR_EXIT_INSTR_OFFSETS
	.align		4
        /*00ac*/ 	.byte	0x04, 0x1c
        /*00ae*/ 	.short	(.L_95 - .L_94)


	//   ....[0]....
.L_94:
        /*00b0*/ 	.word	0x000005d0


	//   ....[1]....
        /*00b4*/ 	.word	0x00000af0


	//   ....[2]....
        /*00b8*/ 	.word	0x00000b70


	//   ....[3]....
        /*00bc*/ 	.word	0x00002350


	//   ....[4]....
        /*00c0*/ 	.word	0x00002860


	//----- nvinfo : EIATTR_CBANK_PARAM_SIZE
	.align		4
.L_95:
        /*00c4*/ 	.byte	0x03, 0x19
        /*00c6*/ 	.short	0x0040


	//----- nvinfo : EIATTR_PARAM_CBANK
	.align		4
        /*00c8*/ 	.byte	0x04, 0x0a
        /*00ca*/ 	.short	(.L_97 - .L_96)
	.align		4
.L_96:
        /*00cc*/ 	.word	index@(.nv.constant0._Z24dgemm_madness_batched_24PdiS_iS_iidd)
        /*00d0*/ 	.short	0x0380
        /*00d2*/ 	.short	0x0040


	//----- nvinfo : EIATTR_SW_WAR
	.align		4
.L_97:
        /*00d4*/ 	.byte	0x04, 0x36
        /*00d6*/ 	.short	(.L_99 - .L_98)
.L_98:
        /*00d8*/ 	.word	0x00000008
.L_99:


//--------------------- .nv.info._Z24dgemm_madness_batched_22PdiS_iS_iidd --------------------------
	.section	.nv.info._Z24dgemm_madness_batched_22PdiS_iS_iidd,"",@"SHT_CUDA_INFO"
	.sectionflags	@""
	.align	4


	//----- nvinfo : EIATTR_CUDA_API_VERSION
	.align		4
        /*0000*/ 	.byte	0x04, 0x37
        /*0002*/ 	.short	(.L_101 - .L_100)
.L_100:
        /*0004*/ 	.word	0x00000082


	//----- nvinfo : EIATTR_KPARAM_INFO
	.align		4
.L_101:
        /*0008*/ 	.byte	0x04, 0x17
        /*000a*/ 	.short	(.L_103 - .L_102)
.L_102:
        /*000c*/ 	.word	0x00000000
        /*0010*/ 	.short	0x0008
        /*0012*/ 	.short	0x0038
        /*0014*/ 	.byte	0x00, 0xf0, 0x21, 0x00


	//----- nvinfo : EIATTR_KPARAM_INFO
	.align		4
.L_103:
        /*0018*/ 	.byte	0x04, 0x17
        /*001a*/ 	.short	(.L_105 - .L_104)
.L_104:
        /*001c*/ 	.word	0x00000000
        /*0020*/ 	.short	0x0007
        /*0022*/ 	.short	0x0030
        /*0024*/ 	.byte	0x00, 0xf0, 0x21, 0x00


	//----- nvinfo : EIATTR_KPARAM_INFO
	.align		4
.L_105:
        /*0028*/ 	.byte	0x04, 0x17
        /*002a*/ 	.short	(.L_107 - .L_106)
.L_106:
        /*002c*/ 	.word	0x00000000
        /*0030*/ 	.short	0x0006
        /*0032*/ 	.short	0x002c
        /*0034*/ 	.byte	0x00, 0xf0, 0x11, 0x00


	//----- nvinfo : EIATTR_KPARAM_INFO
	.align		4
.L_107:
        /*0038*/ 	.byte	0x04, 0x17
        /*003a*/ 	.short	(.L_109 - .L_108)
.L_108:
        /*003c*/ 	.word	0x00000000
        /*0040*/ 	.short	0x0005
        /*0042*/ 	.short	0x0028
        /*0044*/ 	.byte	0x00, 0xf0, 0x11, 0x00


	//----- nvinfo : EIATTR_KPARAM_INFO
	.align		4
.L_109:
        /*0048*/ 	.byte	0x04, 0x17
        /*004a*/ 	.short	(.L_111 - .L_110)
.L_110:
        /*004c*/ 	.word	0x00000000
        /*0050*/ 	.short	0x0004
        /*0052*/ 	.short	0x0020
        /*0054*/ 	.byte	0x00, 0xf5, 0x21, 0x00


	//----- nvinfo : EIATTR_KPARAM_INFO
	.align		4
.L_111:
        /*0058*/ 	.byte	0x04, 0x17
        /*005a*/ 	.short	(.L_113 - .L_112)
.L_112:
        /*005c*/ 	.word	0x00000000
        /*0060*/ 	.short	0x0003
        /*0062*/ 	.short	0x0018
        /*0064*/ 	.byte	0x00, 0xf0, 0x11, 0x00


	//----- nvinfo : EIATTR_KPARAM_INFO
	.align		4
.L_113:
        /*0068*/ 	.byte	0x04, 0x17
        /*006a*/ 	.short	(.L_115 - .L_114)
.L_114:
        /*006c*/ 	.word	0x00000000
        /*0070*/ 	.short	0x0002
        /*0072*/ 	.short	0x0010
        /*0074*/ 	.byte	0x00, 0xf5, 0x21, 0x00


	//----- nvinfo : EIATTR_KPARAM_INFO
	.align		4
.L_115:
        /*0078*/ 	.byte	0x04, 0x17
        /*007a*/ 	.short	(.L_117 - .L_116)
.L_116:
        /*007c*/ 	.word	0x00000000
        /*0080*/ 	.short	0x0001
        /*0082*/ 	.short	0x0008
        /*0084*/ 	.byte	0x00, 0xf0, 0x11, 0x00


	//----- nvinfo : EIATTR_KPARAM_INFO
	.align		4
.L_117:
        /*0088*/ 	.byte	0x04, 0x17
        /*008a*/ 	.short	(.L_119 - .L_118)
.L_118:
        /*008c*/ 	.word	0x00000000
        /*0090*/ 	.short	0x0000
        /*0092*/ 	.short	0x0000
        /*0094*/ 	.byte	0x00, 0xf5, 0x21, 0x00


	//----- nvinfo : EIATTR_SPARSE_MMA_MASK
	.align		4
.L_119:
        /*0098*/ 	.byte	0x03, 0x50
        /*009a*/ 	.short	0x0000


	//----- nvinfo : EIATTR_MAXREG_COUNT
	.align		4
        /*009c*/ 	.byte	0x03, 0x1b
        /*009e*/ 	.short	0x00ff


	//----- nvinfo : EIATTR_NUM_BARRIERS
	.align		4
        /*00a0*/ 	.byte	0x02, 0x4c
        /*00a2*/ 	.byte	0x01
	.zero		1


	//----- nvinfo : EIATTR_MERCURY_ISA_VERSION
	.align		4
        /*00a4*/ 	.byte	0x03, 0x5f
        /*00a6*/ 	.short	0x0101


	//----- nvinfo : EIATTR_VRC_CTA_INIT_COUNT
	.align		4
        /*00a8*/ 	.byte	0x02, 0x4a
	.zero		1
	.zero		1


	//----- nvinfo : EIATTR_EXIT_INSTR_OFFSETS
	.align		4
        /*00ac*/ 	.byte	0x04, 0x1c
        /*00ae*/ 	.short	(.L_121 - .L_120)


	//   ....[0]....
.L_120:
        /*00b0*/ 	.word	0x00000550


	//   ....[1]....
        /*00b4*/ 	.word	0x00000a10


	//   ....[2]....
        /*00b8*/ 	.word	0x00000a90


	//   ....[3]....
        /*00bc*/ 	.word	0x000020b0


	//   ....[4]....
        /*00c0*/ 	.word	0x00002560


	//----- nvinfo : EIATTR_CBANK_PARAM_SIZE
	.align		4
.L_121:
        /*00c4*/ 	.byte	0x03, 0x19
        /*00c6*/ 	.short	0x0040


	//----- nvinfo : EIATTR_PARAM_CBANK
	.align		4
        /*00c8*/ 	.byte	0x04, 0x0a
        /*00ca*/ 	.short	(.L_123 - .L_122)
	.align		4
.L_122:
        /*00cc*/ 	.word	index@(.nv.constant0._Z24dgemm_madness_batched_22PdiS_iS_iidd)
        /*00d0*/ 	.short	0x0380
        /*00d2*/ 	.short	0x0040


	//----- nvinfo : EIATTR_SW_WAR
	.align		4
.L_123:
        /*00d4*/ 	.byte	0x04, 0x36
        /*00d6*/ 	.short	(.L_125 - .L_124)
.L_124:
        /*00d8*/ 	.word	0x00000008
.L_125:


//--------------------- .nv.info._Z24dgemm_madness_batched_20PdiS_iS_iidd --------------------------
	.section	.nv.info._Z24dgemm_madness_batched_20PdiS_iS_iidd,"",@"SHT_CUDA_INFO"
	.sectionflags	@""
	.align	4


	//----- nvinfo : EIATTR_CUDA_API_VERSION
	.align		4
        /*0000*/ 	.byte	0x04, 0x37
        /*0002*/ 	.short	(.L_127 - .L_126)
.L_126:
        /*0004*/ 	.word	0x00000082


	//----- nvinfo : EIATTR_KPARAM_INFO
	.align		4
.L_127:
        /*0008*/ 	.byte	0x04, 0x17
        /*000a*/ 	.short	(.L_129 - .L_128)
.L_128:
        /*000c*/ 	.word	0x00000000
        /*0010*/ 	.short	0x0008
        /*0012*/ 	.short	0x0038
        /*0014*/ 	.byte	0x00, 0xf0, 0x21, 0x00


	//----- nvinfo : EIATTR_KPARAM_INFO
	.align		4
.L_129:
        /*0018*/ 	.byte	0x04, 0x17
        /*001a*/ 	.short	(.L_131 - .L_130)
.L_130:
        /*001c*/ 	.word	0x00000000
        /*0020*/ 	.short	0x0007
        /*0022*/ 	.short	0x0030
        /*0024*/ 	.byte	0x00, 0xf0, 0x21, 0x00


	//----- nvinfo : EIATTR_KPARAM_INFO
	.align		4
.L_131:
        /*0028*/ 	.byte	0x04, 0x17
        /*002a*/ 	.short	(.L_133 - .L_132)
.L_132:
        /*002c*/ 	.word	0x00000000
        /*0030*/ 	.short	0x0006
        /*0032*/ 	.short	0x002c
        /*0034*/ 	.byte	0x00, 0xf0, 0x11, 0x00


	//----- nvinfo : EIATTR_KPARAM_INFO
	.align		4
.L_133:
        /*0038*/ 	.byte	0x04, 0x17
        /*003a*/ 	.short	(.L_135 - .L_134)
.L_134:
        /*003c*/ 	.word	0x00000000
        /*0040*/ 	.short	0x0005
        /*0042*/ 	.short	0x0028
        /*0044*/ 	.byte	0x00, 0xf0, 0x11, 0x00


	//----- nvinfo : EIATTR_KPARAM_INFO
	.align		4
.L_135:
        /*0048*/ 	.byte	0x04, 0x17
        /*004a*/ 	.short	(.L_137 - .L_136)
.L_136:
        /*004c*/ 	.word	0x00000000
        /*0050*/ 	.short	0x0004
        /*0052*/ 	.short	0x0020
        /*0054*/ 	.byte	0x00, 0xf5, 0x21, 0x00


	//----- nvinfo : EIATTR_KPARAM_INFO
	.align		4
.L_137:
        /*0058*/ 	.byte	0x04, 0x17
        /*005a*/ 	.short	(.L_139 - .L_138)
.L_138:
        /*005c*/ 	.word	0x00000000
        /*0060*/ 	.short	0x0003
        /*0062*/ 	.short	0x0018
        /*0064*/ 	.byte	0x00, 0xf0, 0x11, 0x00


	//----- nvinfo : EIATTR_KPARAM_INFO
	.align		4
.L_139:
        /*0068*/ 	.byte	0x04, 0x17
        /*006a*/ 	.short	(.L_141 - .L_140)
.L_140:
        /*006c*/ 	.word	0x00000000
        /*0070*/ 	.short	0x0002
        /*0072*/ 	.short	0x0010
        /*0074*/ 	.byte	0x00, 0xf5, 0x21, 0x00


	//----- nvinfo : EIATTR_KPARAM_INFO
	.align		4
.L_141:
        /*0078*/ 	.byte	0x04, 0x17
        /*007a*/ 	.short	(.L_143 - .L_142)
.L_142:
        /*007c*/ 	.word	0x00000000
        /*0080*/ 	.short	0x0001
        /*0082*/ 	.short	0x0008
        /*0084*/ 	.byte	0x00, 0xf0, 0x11, 0x00


	//----- nvinfo : EIATTR_KPARAM_INFO
	.align		4
.L_143:
        /*0088*/ 	.byte	0x04, 0x17
        /*008a*/ 	.short	(.L_145 - .L_144)
.L_144:
        /*008c*/ 	.word	0x00000000
        /*0090*/ 	.short	0x0000
        /*0092*/ 	.short	0x0000
        /*0094*/ 	.byte	0x00, 0xf5, 0x21, 0x00


	//----- nvinfo : EIATTR_SPARSE_MMA_MASK
	.align		4
.L_145:
        /*0098*/ 	.byte	0x03, 0x50
        /*009a*/ 	.short	0x0000


	//----- nvinfo : EIATTR_MAXREG_COUNT
	.align		4
        /*009c*/ 	.byte	0x03, 0x1b
        /*009e*/ 	.short	0x00ff


	//----- nvinfo : EIATTR_NUM_BARRIERS
	.align		4
        /*00a0*/ 	.byte	0x02, 0x4c
        /*00a2*/ 	.byte	0x01
	.zero		1


	//----- nvinfo : EIATTR_MERCURY_ISA_VERSION
	.align		4
        /*00a4*/ 	.byte	0x03, 0x5f
        /*00a6*/ 	.short	0x0101


	//----- nvinfo : EIATTR_VRC_CTA_INIT_COUNT
	.align		4
        /*00a8*/ 	.byte	0x02, 0x4a
	.zero		1
	.zero		1


	//----- nvinfo : EIATTR_EXIT_INSTR_OFFSETS
	.align		4
        /*00ac*/ 	.byte	0x04, 0x1c
        /*00ae*/ 	.short	(.L_147 - .L_146)


	//   ....[0]....
.L_146:
        /*00b0*/ 	.word	0x00000500


	//   ....[1]....
        /*00b4*/ 	.word	0x00000960


	//   ....[2]....
        /*00b8*/ 	.word	0x000009f0


	//   ....[3]....
        /*00bc*/ 	.word	0x00001e50


	//   ....[4]....
        /*00c0*/ 	.word	0x000022a0


	//----- nvinfo : EIATTR_CBANK_PARAM_SIZE
	.align		4
.L_147:
        /*00c4*/ 	.byte	0x03, 0x19
        /*00c6*/ 	.short	0x0040


	//----- nvinfo : EIATTR_PARAM_CBANK
	.align		4
        /*00c8*/ 	.byte	0x04, 0x0a
        /*00ca*/ 	.short	(.L_149 - .L_148)
	.align		4
.L_148:
        /*00cc*/ 	.word	index@(.nv.constant0._Z24dgemm_madness_batched_20PdiS_iS_iidd)
        /*00d0*/ 	.short	0x0380
        /*00d2*/ 	.short	0x0040


	//----- nvinfo : EIATTR_SW_WAR
	.align		4
.L_149:
        /*00d4*/ 	.byte	0x04, 0x36
        /*00d6*/ 	.short	(.L_151 - .L_150)
.L_150:
        /*00d8*/ 	.word	0x00000008
.L_151:


//--------------------- .nv.info._Z24dgemm_madness_batched_18PdiS_iS_iidd --------------------------
	.section	.nv.info._Z24dgemm_madness_batched_18PdiS_iS_iidd,"",@"SHT_CUDA_INFO"
	.sectionflags	@""
	.align	4


	//----- nvinfo : EIATTR_CUDA_API_VERSION
	.align		4
        /*0000*/ 	.byte	0x04, 0x37
        /*0002*/ 	.short	(.L_153 - .L_152)
.L_152:
        /*0004*/ 	.word	0x00000082


	//----- nvinfo : EIATTR_KPARAM_INFO
	.align		4
.L_153:
        /*0008*/ 	.byte	0x04, 0x17
        /*000a*/ 	.short	(.L_155 - .L_154)
.L_154:
        /*000c*/ 	.word	0x00000000
        /*0010*/ 	.short	0x0008
        /*0012*/ 	.short	0x0038
        /*0014*/ 	.byte	0x00, 0xf0, 0x21, 0x00


	//----- nvinfo : EIATTR_KPARAM_INFO
	.align		4
.L_155:
        /*0018*/ 	.byte	0x04, 0x17
        /*001a*/ 	.short	(.L_157 - .L_156)
.L_156:
        /*001c*/ 	.word	0x00000000
        /*0020*/ 	.short	0x0007
        /*0022*/ 	.short	0x0030
        /*0024*/ 	.byte	0x00, 0xf0, 0x21, 0x00


	//----- nvinfo : EIATTR_KPARAM_INFO
	.align		4
.L_157:
        /*0028*/ 	.byte	0x04, 0x17
        /*002a*/ 	.short	(.L_159 - .L_158)
.L_158:
        /*002c*/ 	.word	0x00000000
        /*0030*/ 	.short	0x0006
        /*0032*/ 	.short	0x002c
        /*0034*/ 	.byte	0x00, 0xf0, 0x11, 0x00


	//----- nvinfo : EIATTR_KPARAM_INFO
	.align		4
.L_159:
        /*0038*/ 	.byte	0x04, 0x17
        /*003a*/ 	.short	(.L_161 - .L_160)
.L_160:
        /*003c*/ 	.word	0x00000000
        /*0040*/ 	.short	0x0005
        /*0042*/ 	.short	0x0028
        /*0044*/ 	.byte	0x00, 0xf0, 0x11, 0x00


	//----- nvinfo : EIATTR_KPARAM_INFO
	.align		4
.L_161:
        /*0048*/ 	.byte	0x04, 0x17
        /*004a*/ 	.short	(.L_163 - .L_162)
.L_162:
        /*004c*/ 	.word	0x00000000
        /*0050*/ 	.short	0x0004
        /*0052*/ 	.short	0x0020
        /*0054*/ 	.byte	0x00, 0xf5, 0x21, 0x00


	//----- nvinfo : EIATTR_KPARAM_INFO
	.align		4
.L_163:
        /*0058*/ 	.byte	0x04, 0x17
        /*005a*/ 	.short	(.L_165 - .L_164)
.L_164:
        /*005c*/ 	.word	0x00000000
        /*0060*/ 	.short	0x0003
        /*0062*/ 	.short	0x0018
        /*0064*/ 	.byte	0x00, 0xf0, 0x11, 0x00


	//----- nvinfo : EIATTR_KPARAM_INFO
	.align		4
.L_165:
        /*0068*/ 	.byte	0x04, 0x17
        /*006a*/ 	.short	(.L_167 - .L_166)
.L_166:
        /*006c*/ 	.word	0x00000000
        /*0070*/ 	.short	0x0002
        /*0072*/ 	.short	0x0010
        /*0074*/ 	.byte	0x00, 0xf5, 0x21, 0x00


	//----- nvinfo : EIATTR_KPARAM_INFO
	.align		4
.L_167:
        /*0078*/ 	.byte	0x04, 0x17
        /*007a*/ 	.short	(.L_169 - .L_168)
.L_168:
        /*007c*/ 	.word	0x00000000
        /*0080*/ 	.short	0x0001
        /*0082*/ 	.short	0x0008
        /*0084*/ 	.byte	0x00, 0xf0, 0x11, 0x00


	//----- nvinfo : EIATTR_KPARAM_INFO
	.align		4
.L_169:
        /*0088*/ 	.byte	0x04, 0x17
        /*008a*/ 	.short	(.L_171 - .L_170)
.L_170:
        /*008c*/ 	.word	0x00000000
        /*0090*/ 	.short	0x0000
        /*0092*/ 	.short	0x0000
        /*0094*/ 	.byte	0x00, 0xf5, 0x21, 0x00


	//----- nvinfo : EIATTR_SPARSE_MMA_MASK
	.align		4
.L_171:
        /*0098*/ 	.byte	0x03, 0x50
        /*009a*/ 	.short	0x0000


	//----- nvinfo : EIATTR_MAXREG_COUNT
	.align		4
        /*009c*/ 	.byte	0x03, 0x1b
        /*009e*/ 	.short	0x00ff


	//----- nvinfo : EIATTR_NUM_BARRIERS
	.align		4
        /*00a0*/ 	.byte	0x02, 0x4c
        /*00a2*/ 	.byte	0x01
	.zero		1


	//----- nvinfo : EIATTR_MERCURY_ISA_VERSION
	.align		4
        /*00a4*/ 	.byte	0x03, 0x5f
        /*00a6*/ 	.short	0x0101


	//----- nvinfo : EIATTR_VRC_CTA_INIT_COUNT
	.align		4
        /*00a8*/ 	.byte	0x02, 0x4a
	.zero		1
	.zero		1


	//----- nvinfo : EIATTR_EXIT_INSTR_OFFSETS
	.align		4
        /*00ac*/ 	.byte	0x04, 0x1c
        /*00ae*/ 	.short	(.L_173 - .L_172)


	//   ....[0]....
.L_172:
        /*00b0*/ 	.word	0x00000490


	//   ....[1]....
        /*00b4*/ 	.word	0x00000890


	//   ....[2]....
        /*00b8*/ 	.word	0x00000910


	//   ....[3]....
        /*00bc*/ 	.word	0x00001bb0


	//   ....[4]....
        /*00c0*/ 	.word	0x00001fa0


	//----- nvinfo : EIATTR_CBANK_PARAM_SIZE
	.align		4
.L_173:
        /*00c4*/ 	.byte	0x03, 0x19
        /*00c6*/ 	.short	0x0040


	//----- nvinfo : EIATTR_PARAM_CBANK
	.align		4
        /*00c8*/ 	.byte	0x04, 0x0a
        /*00ca*/ 	.short	(.L_175 - .L_174)
	.align		4
.L_174:
        /*00cc*/ 	.word	index@(.nv.constant0._Z24dgemm_madness_batched_18PdiS_iS_iidd)
        /*00d0*/ 	.short	0x0380
        /*00d2*/ 	.short	0x0040


	//----- nvinfo : EIATTR_SW_WAR
	.align		4
.L_175:
        /*00d4*/ 	.byte	0x04, 0x36
        /*00d6*/ 	.short	(.L_177 - .L_176)
.L_176:
        /*00d8*/ 	.word	0x00000008
.L_177:


//--------------------- .nv.info._Z24dgemm_madness_batched_16PdiS_iS_iidd --------------------------
	.section	.nv.info._Z24dgemm_madness_batched_16PdiS_iS_iidd,"",@"SHT_CUDA_INFO"
	.sectionflags	@""
	.align	4


	//----- nvinfo : EIATTR_CUDA_API_VERSION
	.align		4
        /*0000*/ 	.byte	0x04, 0x37
        /*0002*/ 	.short	(.L_179 - .L_178)
.L_178:
        /*0004*/ 	.word	0x00000082


	//----- nvinfo : EIATTR_KPARAM_INFO
	.align		4
.L_179:
        /*0008*/ 	.byte	0x04, 0x17
        /*000a*/ 	.short	(.L_181 - .L_180)
.L_180:
        /*000c*/ 	.word	0x00000000
        /*0010*/ 	.short	0x0008
        /*0012*/ 	.short	0x0038
        /*0014*/ 	.byte	0x00, 0xf0, 0x21, 0x00


	//----- nvinfo : EIATTR_KPARAM_INFO
	.align		4
.L_181:
        /*0018*/ 	.byte	0x04, 0x17
        /*001a*/ 	.short	(.L_183 - .L_182)
.L_182:
        /*001c*/ 	.word	0x00000000
        /*0020*/ 	.short	0x0007
        /*0022*/ 	.short	0x0030
        /*0024*/ 	.byte	0x00, 0xf0, 0x21, 0x00


	//----- nvinfo : EIATTR_KPARAM_INFO
	.align		4
.L_183:
        /*0028*/ 	.byte	0x04, 0x17
        /*002a*/ 	.short	(.L_185 - .L_184)
.L_184:
        /*002c*/ 	.word	0x00000000
        /*0030*/ 	.short	0x0006
        /*0032*/ 	.short	0x002c
        /*0034*/ 	.byte	0x00, 0xf0, 0x11, 0x00


	//----- nvinfo : EIATTR_KPARAM_INFO
	.align		4
.L_185:
        /*0038*/ 	.byte	0x04, 0x17
        /*003a*/ 	.short	(.L_187 - .L_186)
.L_186:
        /*003c*/ 	.word	0x00000000
        /*0040*/ 	.short	0x0005
        /*0042*/ 	.short	0x0028
        /*0044*/ 	.byte	0x00, 0xf0, 0x11, 0x00


	//----- nvinfo : EIATTR_KPARAM_INFO
	.align		4
.L_187:
        /*0048*/ 	.byte	0x04, 0x17
        /*004a*/ 	.short	(.L_189 - .L_188)
.L_188:
        /*004c*/ 	.word	0x00000000
        /*0050*/ 	.short	0x0004
        /*0052*/ 	.short	0x0020
        /*0054*/ 	.byte	0x00, 0xf5, 0x21, 0x00


	//----- nvinfo : EIATTR_KPARAM_INFO
	.align		4
.L_189:
        /*0058*/ 	.byte	0x04, 0x17
        /*005a*/ 	.short	(.L_191 - .L_190)
.L_190:
        /*005c*/ 	.word	0x00000000
        /*0060*/ 	.short	0x0003
        /*0062*/ 	.short	0x0018
        /*0064*/ 	.byte	0x00, 0xf0, 0x11, 0x00


	//----- nvinfo : EIATTR_KPARAM_INFO
	.align		4
.L_191:
        /*0068*/ 	.byte	0x04, 0x17
        /*006a*/ 	.short	(.L_193 - .L_192)
.L_192:
        /*006c*/ 	.word	0x00000000
        /*0070*/ 	.short	0x0002
        /*0072*/ 	.short	0x0010
        /*0074*/ 	.byte	0x00, 0xf5, 0x21, 0x00


	//----- nvinfo : EIATTR_KPARAM_INFO
	.align		4
.L_193:
        /*0078*/ 	.byte	0x04, 0x17
        /*007a*/ 	.short	(.L_195 - .L_194)
.L_194:
        /*007c*/ 	.word	0x00000000
        /*0080*/ 	.short	0x0001
        /*0082*/ 	.short	0x0008
        /*0084*/ 	.byte	0x00, 0xf0, 0x11, 0x00


	//----- nvinfo : EIATTR_KPARAM_INFO
	.align		4
.L_195:
        /*0088*/ 	.byte	0x04, 0x17
        /*008a*/ 	.short	(.L_197 - .L_196)
.L_196:
        /*008c*/ 	.word	0x00000000
        /*0090*/ 	.short	0x0000
        /*0092*/ 	.short	0x0000
        /*0094*/ 	.byte	0x00, 0xf5, 0x21, 0x00


	//----- nvinfo : EIATTR_SPARSE_MMA_MASK
	.align		4
.L_197:
        /*0098*/ 	.byte	0x03, 0x50
        /*009a*/ 	.short	0x0000


	//----- nvinfo : EIATTR_MAXREG_COUNT
	.align		4
        /*009c*/ 	.byte	0x03, 0x1b
        /*009e*/ 	.short	0x00ff


	//----- nvinfo : EIATTR_NUM_BARRIERS
	.align		4
        /*00a0*/ 	.byte	0x02, 0x4c
        /*00a2*/ 	.byte	0x01
	.zero		1


	//----- nvinfo : EIATTR_MERCURY_ISA_VERSION
	.align		4
        /*00a4*/ 	.byte	0x03, 0x5f
        /*00a6*/ 	.short	0x0101


	//----- nvinfo : EIATTR_VRC_CTA_INIT_COUNT
	.align		4
        /*00a8*/ 	.byte	0x02, 0x4a
	.zero		1
	.zero		1


	//----- nvinfo : EIATTR_EXIT_INSTR_OFFSETS
	.align		4
        /*00ac*/ 	.byte	0x04, 0x1c
        /*00ae*/ 	.short	(.L_199 - .L_198)


	//   ....[0]....
.L_198:
        /*00b0*/ 	.word	0x00000410


	//   ....[1]....
        /*00b4*/ 	.word	0x000007b0


	//   ....[2]....
        /*00b8*/ 	.word	0x00000830


	//   ....[3]....
        /*00bc*/ 	.word	0x00001910


	//   ....[4]....
        /*00c0*/ 	.word	0x00001ca0


	//----- nvinfo : EIATTR_CBANK_PARAM_SIZE
	.align		4
.L_199:
        /*00c4*/ 	.byte	0x03, 0x19
        /*00c6*/ 	.short	0x0040


	//----- nvinfo : EIATTR_PARAM_CBANK
	.align		4
        /*00c8*/ 	.byte	0x04, 0x0a
        /*00ca*/ 	.short	(.L_201 - .L_200)
	.align		4
.L_200:
        /*00cc*/ 	.word	index@(.nv.constant0._Z24dgemm_madness_batched_16PdiS_iS_iidd)
        /*00d0*/ 	.short	0x0380
        /*00d2*/ 	.short	0x0040


	//----- nvinfo : EIATTR_SW_WAR
	.align		4
.L_201:
        /*00d4*/ 	.byte	0x04, 0x36
        /*00d6*/ 	.short	(.L_203 - .L_202)
.L_202:
        /*00d8*/ 	.word	0x00000008
.L_203:


//--------------------- .nv.info._Z24dgemm_madness_batched_14PdiS_iS_iidd --------------------------
	.section	.nv.info._Z24dgemm_madness_batched_14PdiS_iS_iidd,"",@"SHT_CUDA_INFO"
	.sectionflags	@""
	.align	4


	//----- nvinfo : EIATTR_CUDA_API_VERSION
	.align		4
        /*0000*/ 	.byte	0x04, 0x37
        /*0002*/ 	.short	(.L_205 - .L_204)
.L_204:
        /*0004*/ 	.word	0x00000082


	//----- nvinfo : EIATTR_KPARAM_INFO
	.align		4
.L_205:
        /*0008*/ 	.byte	0x04, 0x17
        /*000a*/ 	.short	(.L_207 - .L_206)
.L_206:
        /*000c*/ 	.word	0x00000000
        /*0010*/ 	.short	0x0008
        /*0012*/ 	.short	0x0038
        /*0014*/ 	.byte	0x00, 0xf0, 0x21, 0x00


	//----- nvinfo : EIATTR_KPARAM_INFO
	.align		4
.L_207:
        /*0018*/ 	.byte	0x04, 0x17
        /*001a*/ 	.short	(.L_209 - .L_208)
.L_208:
        /*001c*/ 	.word	0x00000000
        /*0020*/ 	.short	0x0007
        /*0022*/ 	.short	0x0030
        /*0024*/ 	.byte	0x00, 0xf0, 0x21, 0x00


	//----- nvinfo : EIATTR_KPARAM_INFO
	.align		4
.L_209:
        /*0028*/ 	.byte	0x04, 0x17
        /*002a*/ 	.short	(.L_211 - .L_210)
.L_210:
        /*002c*/ 	.word	0x00000000
        /*0030*/ 	.short	0x0006
        /*0032*/ 	.short	0x002c
        /*0034*/ 	.byte	0x00, 0xf0, 0x11, 0x00


	//----- nvinfo : EIATTR_KPARAM_INFO
	.align		4
.L_211:
        /*0038*/ 	.byte	0x04, 0x17
        /*003a*/ 	.short	(.L_213 - .L_212)
.L_212:
        /*003c*/ 	.word	0x00000000
        /*0040*/ 	.short	0x0005
        /*0042*/ 	.short	0x0028
        /*0044*/ 	.byte	0x00, 0xf0, 0x11, 0x00


	//----- nvinfo : EIATTR_KPARAM_INFO
	.align		4
.L_213:
        /*0048*/ 	.byte	0x04, 0x17
        /*004a*/ 	.short	(.L_215 - .L_214)
.L_214:
        /*004c*/ 	.word	0x00000000
        /*0050*/ 	.short	0x0004
        /*0052*/ 	.short	0x0020
        /*0054*/ 	.byte	0x00, 0xf5, 0x21, 0x00


	//----- nvinfo : EIATTR_KPARAM_INFO
	.align		4
.L_215:
        /*0058*/ 	.byte	0x04, 0x17
        /*005a*/ 	.short	(.L_217 - .L_216)
.L_216:
        /*005c*/ 	.word	0x00000000
        /*0060*/ 	.short	0x0003
        /*0062*/ 	.short	0x0018
        /*0064*/ 	.byte	0x00, 0xf0, 0x11, 0x00


	//----- nvinfo : EIATTR_KPARAM_INFO
	.align		4
.L_217:
        /*0068*/ 	.byte	0x04, 0x17
        /*006a*/ 	.short	(.L_219 - .L_218)
.L_218:
        /*006c*/ 	.word	0x00000000
        /*0070*/ 	.short	0x0002
        /*0072*/ 	.short	0x0010
        /*0074*/ 	.byte	0x00, 0xf5, 0x21, 0x00


	//----- nvinfo : EIATTR_KPARAM_INFO
	.align		4
.L_219:
        /*0078*/ 	.byte	0x04, 0x17
        /*007a*/ 	.short	(.L_221 - .L_220)
.L_220:
        /*007c*/ 	.word	0x00000000
        /*0080*/ 	.short	0x0001
        /*0082*/ 	.short	0x0008
        /*0084*/ 	.byte	0x00, 0xf0, 0x11, 0x00


	//----- nvinfo : EIATTR_KPARAM_INFO
	.align		4
.L_221:
        /*0088*/ 	.byte	0x04, 0x17
        /*008a*/ 	.short	(.L_223 - .L_222)
.L_222:
        /*008c*/ 	.word	0x00000000
        /*0090*/ 	.short	0x0000
        /*0092*/ 	.short	0x0000
        /*0094*/ 	.byte	0x00, 0xf5, 0x21, 0x00


	//----- nvinfo : EIATTR_SPARSE_MMA_MASK
	.align		4
.L_223:
        /*0098*/ 	.byte	0x03, 0x50
        /*009a*/ 	.short	0x0000


	//----- nvinfo : EIATTR_MAXREG_COUNT
	.align		4
        /*009c*/ 	.byte	0x03, 0x1b
        /*009e*/ 	.short	0x00ff


	//----- nvinfo : EIATTR_NUM_BARRIERS
	.align		4
        /*00a0*/ 	.byte	0x02, 0x4c
        /*00a2*/ 	.byte	0x01
	.zero		1


	//----- nvinfo : EIATTR_MERCURY_ISA_VERSION
	.align		4
        /*00a4*/ 	.byte	0x03, 0x5f
        /*00a6*/ 	.short	0x0101


	//----- nvinfo : EIATTR_VRC_CTA_INIT_COUNT
	.align		4
        /*00a8*/ 	.byte	0x02, 0x4a
	.zero		1
	.zero		1


	//----- nvinfo : EIATTR_EXIT_INSTR_OFFSETS
	.align		4
        /*00ac*/ 	.byte	0x04, 0x1c
        /*00ae*/ 	.short	(.L_225 - .L_224)


	//   ....[0]....
.L_224:
        /*00b0*/ 	.word	0x000003e0


	//   ....[1]....
        /*00b4*/ 	.word	0x00000df0


	//   ....[2]....
        /*00b8*/ 	.word	0x00001350


	//   ....[3]....
        /*00bc*/ 	.word	0x00001650


	//   ....[4]....
        /*00c0*/ 	.word	0x000016b0


	//   ....[5]....
        /*00c4*/ 	.word	0x000020c0


	//   ....[6]....
        /*00c8*/ 	.word	0x00002620


	//   ....[7]....
        /*00cc*/ 	.word	0x00002920


	//----- nvinfo : EIATTR_CBANK_PARAM_SIZE
	.align		4
.L_225:
        /*00d0*/ 	.byte	0x03, 0x19
        /*00d2*/ 	.short	0x0040


	//----- nvinfo : EIATTR_PARAM_CBANK
	.align		4
        /*00d4*/ 	.byte	0x04, 0x0a
        /*00d6*/ 	.short	(.L_227 - .L_226)
	.align		4
.L_226:
        /*00d8*/ 	.word	index@(.nv.constant0._Z24dgemm_madness_batched_14PdiS_iS_iidd)
        /*00dc*/ 	.short	0x0380
        /*00de*/ 	.short	0x0040


	//----- nvinfo : EIATTR_SW_WAR
	.align		4
.L_227:
        /*00e0*/ 	.byte	0x04, 0x36
        /*00e2*/ 	.short	(.L_229 - .L_228)
.L_228:
        /*00e4*/ 	.word	0x00000008
.L_229:


//--------------------- .nv.info._Z24dgemm_madness_batched_12PdiS_iS_iidd --------------------------
	.section	.nv.info._Z24dgemm_madness_batched_12PdiS_iS_iidd,"",@"SHT_CUDA_INFO"
	.sectionflags	@""
	.align	4


	//----- nvinfo : EIATTR_CUDA_API_VERSION
	.align		4
        /*0000*/ 	.byte	0x04, 0x37
        /*0002*/ 	.short	(.L_231 - .L_230)
.L_230:
        /*0004*/ 	.word	0x00000082


	//----- nvinfo : EIATTR_KPARAM_INFO
	.align		4
.L_231:
        /*0008*/ 	.byte	0x04, 0x17
        /*000a*/ 	.short	(.L_233 - .L_232)
.L_232:
        /*000c*/ 	.word	0x00000000
        /*0010*/ 	.short	0x0008
        /*0012*/ 	.short	0x0038
        /*0014*/ 	.byte	0x00, 0xf0, 0x21, 0x00


	//----- nvinfo : EIATTR_KPARAM_INFO
	.align		4
.L_233:
        /*0018*/ 	.byte	0x04, 0x17
        /*001a*/ 	.short	(.L_235 - .L_234)
.L_234:
        /*001c*/ 	.word	0x00000000
        /*0020*/ 	.short	0x0007
        /*0022*/ 	.short	0x0030
        /*0024*/ 	.byte	0x00, 0xf0, 0x21, 0x00


	//----- nvinfo : EIATTR_KPARAM_INFO
	.align		4
.L_235:
        /*0028*/ 	.byte	0x04, 0x17
        /*002a*/ 	.short	(.L_237 - .L_236)
.L_236:
        /*002c*/ 	.word	0x00000000
        /*0030*/ 	.short	0x0006
        /*0032*/ 	.short	0x002c
        /*0034*/ 	.byte	0x00, 0xf0, 0x11, 0x00


	//----- nvinfo : EIATTR_KPARAM_INFO
	.align		4
.L_237:
        /*0038*/ 	.byte	0x04, 0x17
        /*003a*/ 	.short	(.L_239 - .L_238)
.L_238:
        /*003c*/ 	.word	0x00000000
        /*0040*/ 	.short	0x0005
        /*0042*/ 	.short	0x0028
        /*0044*/ 	.byte	0x00, 0xf0, 0x11, 0x00


	//----- nvinfo : EIATTR_KPARAM_INFO
	.align		4
.L_239:
        /*0048*/ 	.byte	0x04, 0x17
        /*004a*/ 	.short	(.L_241 - .L_240)
.L_240:
        /*004c*/ 	.word	0x00000000
        /*0050*/ 	.short	0x0004
        /*0052*/ 	.short	0x0020
        /*0054*/ 	.byte	0x00, 0xf5, 0x21, 0x00


	//----- nvinfo : EIATTR_KPARAM_INFO
	.align		4
.L_241:
        /*0058*/ 	.byte	0x04, 0x17
        /*005a*/ 	.short	(.L_243 - .L_242)
.L_242:
        /*005c*/ 	.word	0x00000000
        /*0060*/ 	.short	0x0003
        /*0062*/ 	.short	0x0018
        /*0064*/ 	.byte	0x00, 0xf0, 0x11, 0x00


	//----- nvinfo : EIATTR_KPARAM_INFO
	.align		4
.L_243:
        /*0068*/ 	.byte	0x04, 0x17
        /*006a*/ 	.short	(.L_245 - .L_244)
.L_244:
        /*006c*/ 	.word	0x00000000
        /*0070*/ 	.short	0x0002
        /*0072*/ 	.short	0x0010
        /*0074*/ 	.byte	0x00, 0xf5, 0x21, 0x00


	//----- nvinfo : EIATTR_KPARAM_INFO
	.align		4
.L_245:
        /*0078*/ 	.byte	0x04, 0x17
        /*007a*/ 	.short	(.L_247 - .L_246)
.L_246:
        /*007c*/ 	.word	0x00000000
        /*0080*/ 	.short	0x0001
        /*0082*/ 	.short	0x0008
        /*0084*/ 	.byte	0x00, 0xf0, 0x11, 0x00


	//----- nvinfo : EIATTR_KPARAM_INFO
	.align		4
.L_247:
        /*0088*/ 	.byte	0x04, 0x17
        /*008a*/ 	.short	(.L_249 - .L_248)
.L_248:
        /*008c*/ 	.word	0x00000000
        /*0090*/ 	.short	0x0000
        /*0092*/ 	.short	0x0000
        /*0094*/ 	.byte	0x00, 0xf5, 0x21, 0x00


	//----- nvinfo : EIATTR_SPARSE_MMA_MASK
	.align		4
.L_249:
        /*0098*/ 	.byte	0x03, 0x50
        /*009a*/ 	.short	0x0000


	//----- nvinfo : EIATTR_MAXREG_COUNT
	.align		4
        /*009c*/ 	.byte	0x03, 0x1b
        /*009e*/ 	.short	0x00ff


	//----- nvinfo : EIATTR_NUM_BARRIERS
	.align		4
        /*00a0*/ 	.byte	0x02, 0x4c
        /*00a2*/ 	.byte	0x01
	.zero		1


	//----- nvinfo : EIATTR_MERCURY_ISA_VERSION
	.align		4
        /*00a4*/ 	.byte	0x03, 0x5f
        /*00a6*/ 	.short	0x0101


	//----- nvinfo : EIATTR_VRC_CTA_INIT_COUNT
	.align		4
        /*00a8*/ 	.byte	0x02, 0x4a
	.zero		1
	.zero		1


	//----- nvinfo : EIATTR_EXIT_INSTR_OFFSETS
	.align		4
        /*00ac*/ 	.byte	0x04, 0x1c
        /*00ae*/ 	.short	(.L_251 - .L_250)


	//   ....[0]....
.L_250:
        /*00b0*/ 	.word	0x000003f0


	//   ....[1]....
        /*00b4*/ 	.word	0x00000ce0


	//   ....[2]....
        /*00b8*/ 	.word	0x000011a0


	//   ....[3]....
        /*00bc*/ 	.word	0x00001440


	//   ....[4]....
        /*00c0*/ 	.word	0x00001490


	//   ....[5]....
        /*00c4*/ 	.word	0x00001d80


	//   ....[6]....
        /*00c8*/ 	.word	0x00002240


	//   ....[7]....
        /*00cc*/ 	.word	0x000024e0


	//----- nvinfo : EIATTR_CBANK_PARAM_SIZE
	.align		4
.L_251:
        /*00d0*/ 	.byte	0x03, 0x19
        /*00d2*/ 	.short	0x0040


	//----- nvinfo : EIATTR_PARAM_CBANK
	.align		4
        /*00d4*/ 	.byte	0x04, 0x0a
        /*00d6*/ 	.short	(.L_253 - .L_252)
	.align		4
.L_252:
        /*00d8*/ 	.word	index@(.nv.constant0._Z24dgemm_madness_batched_12PdiS_iS_iidd)
        /*00dc*/ 	.short	0x0380
        /*00de*/ 	.short	0x0040


	//----- nvinfo : EIATTR_SW_WAR
	.align		4
.L_253:
        /*00e0*/ 	.byte	0x04, 0x36
        /*00e2*/ 	.short	(.L_255 - .L_254)
.L_254:
        /*00e4*/ 	.word	0x00000008
.L_255:


//--------------------- .nv.callgraph             --------------------------
	.section	.nv.callgraph,"",@"SHT_CUDA_CALLGRAPH"
	.align	4
	.sectionentsize	8
	.align		4
        /*0000*/ 	.word	0x00000000
	.align		4
        /*0004*/ 	.word	0xffffffff
	.align		4
        /*0008*/ 	.word	0x00000000
	.align		4
        /*000c*/ 	.word	0xfffffffe
	.align		4
        /*0010*/ 	.word	0x00000000
	.align		4
        /*0014*/ 	.word	0xfffffffd
	.align		4
        /*0018*/ 	.word	0x00000000
	.align		4
        /*001c*/ 	.word	0xfffffffc


//--------------------- .text._Z24dgemm_madness_batched_26PdiS_iS_iidd --------------------------
	.section	.text._Z24dgemm_madness_batched_26PdiS_iS_iidd,"ax",@progbits
	.align	128
        .global         _Z24dgemm_madness_batched_26PdiS_iS_iidd
        .type           _Z24dgemm_madness_batched_26PdiS_iS_iidd,@function
        .size           _Z24dgemm_madness_batched_26PdiS_iS_iidd,(.L_x_58 - _Z24dgemm_madness_batched_26PdiS_iS_iidd)
        .other          _Z24dgemm_madness_batched_26PdiS_iS_iidd,@"STO_CUDA_ENTRY STV_DEFAULT"
_Z24dgemm_madness_batched_26PdiS_iS_iidd:
.text._Z24dgemm_madness_batched_26PdiS_iS_iidd:
[----:B------:R-:W-:Y:S01]  /*0000*/  LDC R1, c[0x0][0x37c] ;  /* 0x0000df00ff017b82 */ /* 0x000fe20000000800 */
[----:B------:R-:W0:Y:S07]  /*0010*/  S2R R0, SR_TID.X ;  /* 0x0000000000007919 */ /* 0x000e2e0000002100 */
[----:B------:R-:W1:Y:S01]  /*0020*/  S2UR UR7, SR_CTAID.X ;  /* 0x00000000000779c3 */ /* 0x000e620000002500 */
[----:B------:R-:W2:Y:S01]  /*0030*/  LDCU UR6, c[0x0][0x398] ;  /* 0x00007300ff0677ac */ /* 0x000ea20008000800 */
[----:B------:R-:W3:Y:S06]  /*0040*/  LDCU.64 UR8, c[0x0][0x358] ;  /* 0x00006b00ff0877ac */ /* 0x000eec0008000a00 */
[----:B------:R-:W1:Y:S08]  /*0050*/  LDC R67, c[0x0][0x360] ;  /* 0x0000d800ff437b82 */ /* 0x000e700000000800 */
[----:B------:R-:W4:Y:S08]  /*0060*/  S2UR UR4, SR_CTAID.Y ;  /* 0x00000000000479c3 */ /* 0x000f300000002600 */
[----:B------:R-:W4:Y:S08]  /*0070*/  LDC R2, c[0x0][0x388] ;  /* 0x0000e200ff027b82 */ /* 0x000f300000000800 */
[----:B------:R-:W3:Y:S01]  /*0080*/  LDC.64 R6, c[0x0][0x380] ;  /* 0x0000e000ff067b82 */ /* 0x000ee20000000a00 */
[----:B-1----:R-:W-:-:S05]  /*0090*/  IMAD R3, R67, UR7, RZ ;  /* 0x0000000743037c24 */ /* 0x002fca000f8e02ff */
[----:B0-----:R-:W-:Y:S02]  /*00a0*/  IADD3 R4, PT, PT, R3, R0, RZ ;  /* 0x0000000003047210 */ /* 0x001fe40007ffe0ff */
[----:B------:R-:W0:Y:S01]  /*00b0*/  LDC.64 R64, c[0x0][0x390] ;  /* 0x0000e400ff407b82 */ /* 0x000e220000000a00 */
[----:B----4-:R-:W-:-:S04]  /*00c0*/  IMAD R5, R2, UR4, RZ ;  /* 0x0000000402057c24 */ /* 0x010fc8000f8e02ff */
[----:B--2---:R-:W-:-:S04]  /*00d0*/  IMAD R9, R5, UR6, R4 ;  /* 0x0000000605097c24 */ /* 0x004fc8000f8e0204 */
[----:B---3--:R-:W-:-:S04]  /*00e0*/  IMAD.WIDE R6, R9, 0x8, R6 ;  /* 0x0000000809067825 */ /* 0x008fc800078e0206 */
[----:B------:R-:W-:Y:S02]  /*00f0*/  IMAD.WIDE R8, R2, 0x8, R6 ;  /* 0x0000000802087825 */ /* 0x000fe400078e0206 */
[----:B------:R-:W5:Y:S02]  /*0100*/  LDG.E.64 R6, desc[UR8][R6.64] ;  /* 0x0000000806067981 */ /* 0x000f64000c1e1b00 */
[----:B0-----:R-:W-:-:S04]  /*0110*/  IMAD.WIDE.U32 R64, R0, 0x8, R64 ;  /* 0x0000000800407825 */ /* 0x001fc800078e0040 */
[C---:B------:R-:W-:Y:S02]  /*0120*/  IMAD.WIDE R10, R2.reuse, 0x8, R8 ;  /* 0x00000008020a7825 */ /* 0x040fe400078e0208 */
[----:B------:R-:W5:Y:S02]  /*0130*/  LDG.E.64 R8, desc[UR8][R8.64] ;  /* 0x0000000808087981 */ /* 0x000f64000c1e1b00 */
[C---:B------:R-:W-:Y:S02]  /*0140*/  IMAD.WIDE R12, R2.reuse, 0x8, R10 ;  /* 0x00000008020c7825 */ /* 0x040fe400078e020a */
[----:B------:R-:W5:Y:S02]  /*0150*/  LDG.E.64 R10, desc[UR8][R10.64] ;  /* 0x000000080a0a7981 */ /* 0x000f64000c1e1b00 */
[C---:B------:R-:W-:Y:S02]  /*0160*/  IMAD.WIDE R14, R2.reuse, 0x8, R12 ;  /* 0x00000008020e7825 */ /* 0x040fe400078e020c */
[----:B------:R-:W5:Y:S02]  /*0170*/  LDG.E.64 R12, desc[UR8][R12.64] ;  /* 0x000000080c0c7981 */ /* 0x000f64000c1e1b00 */
[----:B------:R-:W-:-:S02]  /*0180*/  IMAD.WIDE R16, R2, 0x8, R14 ;  /* 0x0000000802107825 */ /* 0x000fc400078e020e */
        /* <DEDUP_REMOVED lines=39> */
[----:B------:R-:W-:Y:S02]  /*0400*/  IMAD.WIDE R56, R2, 0x8, R54 ;  /* 0x0000000802387825 */ /* 0x000fe400078e0236 */
[----:B------:R-:W5:Y:S04]  /*0410*/  LDG.E.64 R54, desc[UR8][R54.64] ;  /* 0x0000000836367981 */ /* 0x000f68000c1e1b00 */
[----:B------:R-:W5:Y:S01]  /*0420*/  LDG.E.64 R56, desc[UR8][R56.64] ;  /* 0x0000000838387981 */ /* 0x000f62000c1e1b00 */
[----:B------:R-:W-:Y:S06]  /*0430*/  BAR.SYNC.DEFER_BLOCKING 0x0 ;  /* 0x0000000000007b1d */ /* 0x000fec0000010000 */
[----:B------:R-:W2:Y:S02]  /*0440*/  LDG.E.64 R60, desc[UR8][R64.64] ;  /* 0x00000008403c7981 */ /* 0x000ea4000c1e1b00 */
[----:B------:R-:W0:Y:S01]  /*0450*/  S2UR UR5, SR_CgaCtaId ;  /* 0x00000000000579c3 */ /* 0x000e220000008800 */
[----:B------:R-:W-:Y:S01]  /*0460*/  UMOV UR4, 0x400 ;  /* 0x0000040000047882 */ /* 0x000fe20000000000 */
[----:B------:R-:W-:-:S05]  /*0470*/  IMAD.WIDE R58, R67, 0x8, R64 ;  /* 0x00000008433a7825 */ /* 0x000fca00078e0240 */
[----:B------:R1:W3:Y:S01]  /*0480*/  LDG.E.64 R68, desc[UR8][R58.64] ;  /* 0x000000083a447981 */ /* 0x0002e2000c1e1b00 */
[----:B------:R-:W-:Y:S01]  /*0490*/  IMAD.WIDE R62, R67, 0x8, R58 ;  /* 0x00000008433e7825 */ /* 0x000fe200078e023a */
[----:B0-----:R-:W-:-:S06]  /*04a0*/  ULEA UR4, UR5, UR4, 0x18 ;  /* 0x0000000405047291 */ /* 0x001fcc000f8ec0ff */
[----:B------:R-:W-:-:S05]  /*04b0*/  LEA R66, R0, UR4, 0x3 ;  /* 0x0000000400427c11 */ /* 0x000fca000f8e18ff */
[----:B--2---:R0:W-:Y:S02]  /*04c0*/  STS.64 [R66], R60 ;  /* 0x0000003c42007388 */ /* 0x0041e40000000a00 */
[C---:B0-----:R-:W-:Y:S02]  /*04d0*/  IMAD.WIDE R60, R67.reuse, 0x8, R62 ;  /* 0x00000008433c7825 */ /* 0x041fe400078e023e */
[----:B------:R-:W2:Y:S02]  /*04e0*/  LDG.E.64 R62, desc[UR8][R62.64] ;  /* 0x000000083e3e7981 */ /* 0x000ea4000c1e1b00 */
[C---:B-1----:R-:W-:Y:S02]  /*04f0*/  IMAD.WIDE R58, R67.reuse, 0x8, R60 ;  /* 0x00000008433a7825 */ /* 0x042fe400078e023c */
[----:B------:R-:W4:Y:S02]  /*0500*/  LDG.E.64 R60, desc[UR8][R60.64] ;  /* 0x000000083c3c7981 */ /* 0x000f24000c1e1b00 */
[----:B------:R-:W-:-:S02]  /*0510*/  IMAD.WIDE R64, R67, 0x8, R58 ;  /* 0x0000000843407825 */ /* 0x000fc400078e023a */
[----:B------:R-:W4:Y:S04]  /*0520*/  LDG.E.64 R58, desc[UR8][R58.64] ;  /* 0x000000083a3a7981 */ /* 0x000f28000c1e1b00 */
[----:B------:R-:W4:Y:S01]  /*0530*/  LDG.E.64 R64, desc[UR8][R64.64] ;  /* 0x0000000840407981 */ /* 0x000f22000c1e1b00 */
[----:B------:R-:W-:-:S05]  /*0540*/  LEA R66, R67, R66, 0x3 ;  /* 0x0000004243427211 */ /* 0x000fca00078e18ff */
[----:B---3--:R0:W-:Y:S01]  /*0550*/  STS.64 [R66], R68 ;  /* 0x0000004442007388 */ /* 0x0081e20000000a00 */
[----:B------:R-:W1:Y:S01]  /*0560*/  LDCU UR5, c[0x0][0x370] ;  /* 0x00006e00ff0577ac */ /* 0x000e620008000800 */
[----:B0-----:R-:W-:-:S04]  /*0570*/  LEA R66, R67, R66, 0x3 ;  /* 0x0000004243427211 */ /* 0x001fc800078e18ff */
[----:B------:R-:W-:-:S04]  /*0580*/  LEA R68, R67, R66, 0x3 ;  /* 0x0000004243447211 */ /* 0x000fc800078e18ff */
[----:B------:R-:W-:-:S04]  /*0590*/  LEA R69, R67, R68, 0x3 ;  /* 0x0000004443457211 */ /* 0x000fc800078e18ff */
[----:B------:R-:W-:Y:S01]  /*05a0*/  LEA R67, R67, R69, 0x3 ;  /* 0x0000004543437211 */ /* 0x000fe200078e18ff */
[----:B-1----:R-:W-:-:S04]  /*05b0*/  UIADD3 UR5, UPT, UPT, UR5, -0x1, URZ ;  /* 0xffffffff05057890 */ /* 0x002fc8000fffe0ff */
[----:B------:R-:W-:Y:S01]  /*05c0*/  UISETP.GE.U32.AND UP0, UPT, UR7, UR5, UPT ;  /* 0x000000050700728c */ /* 0x000fe2000bf06070 */
[----:B--2---:R0:W-:Y:S04]  /*05d0*/  STS.64 [R66], R62 ;  /* 0x0000003e42007388 */ /* 0x0041e80000000a00 */
[----:B----4-:R0:W-:Y:S04]  /*05e0*/  STS.64 [R68], R60 ;  /* 0x0000003c44007388 */ /* 0x0101e80000000a00 */
[----:B------:R0:W-:Y:S04]  /*05f0*/  STS.64 [R69], R58 ;  /* 0x0000003a45007388 */ /* 0x0001e80000000a00 */
[----:B------:R0:W-:Y:S01]  /*0600*/  STS.64 [R67], R64 ;  /* 0x0000004043007388 */ /* 0x0001e20000000a00 */
[----:B------:R-:W-:Y:S06]  /*0610*/  BAR.SYNC.DEFER_BLOCKING 0x0 ;  /* 0x0000000000007b1d */ /* 0x000fec0000010000 */
[----:B------:R-:W-:Y:S05]  /*0620*/  BRA.U UP0, `(.L_x_0) ;  /* 0x0000000500787547 */ /* 0x000fea000b800000 */
[----:B------:R-:W-:-:S06]  /*0630*/  UISETP.GE.AND UP0, UPT, UR6, 0x1, UPT ;  /* 0x000000010600788c */ /* 0x000fcc000bf06270 */
[----:B------:R-:W-:-:S13]  /*0640*/  PLOP3.LUT P0, PT, PT, PT, UP0, 0x80, 0x8 ;  /* 0x000000000008781c */ /* 0x000fda0003f0f008 */
[----:B------:R-:W-:Y:S05]  /*0650*/  @!P0 EXIT ;  /* 0x000000000000894d */ /* 0x000fea0003800000 */
[----:B------:R-:W-:Y:S01]  /*0660*/  IADD3 R0, PT, PT, R5, R4, RZ ;  /* 0x0000000405007210 */ /* 0x000fe20007ffe0ff */
[----:B------:R-:W1:Y:S04]  /*0670*/  LDCU UR10, c[0x0][0x398] ;  /* 0x00007300ff0a77ac */ /* 0x000e680008000800 */
[----:B------:R-:W-:Y:S01]  /*0680*/  IMAD R0, R0, UR6, RZ ;  /* 0x0000000600007c24 */ /* 0x000fe2000f8e02ff */
[----:B------:R-:W-:-:S12]  /*0690*/  UIADD3 UR5, UPT, UPT, -UR6, URZ, URZ ;  /* 0x000000ff06057290 */ /* 0x000fd8000fffe1ff */
.L_x_1:
[----:B-1----:R-:W-:Y:S02]  /*06a0*/  ULEA UR6, UR10, UR4, 0x3 ;  /* 0x000000040a067291 */ /* 0x002fe4000f8e18ff */
[----:B0-----:R-:W0:Y:S01]  /*06b0*/  LDS.64 R58, [UR4] ;  /* 0x00000004ff3a7984 */ /* 0x001e220008000a00 */
[----:B------:R-:W-:Y:S02]  /*06c0*/  UIADD3 UR5, UPT, UPT, UR5, 0x1, URZ ;  /* 0x0000000105057890 */ /* 0x000fe4000fffe0ff */
[----:B------:R-:W-:-:S04]  /*06d0*/  ULEA UR7, UR10, UR6, 0x3 ;  /* 0x000000060a077291 */ /* 0x000fc8000f8e18ff */
[----:B------:R-:W-:Y:S01]  /*06e0*/  ISETP.NE.AND P0, PT, RZ, UR5, PT ;  /* 0x00000005ff007c0c */ /* 0x000fe2000bf05270 */
[----:B------:R-:W1:Y:S01]  /*06f0*/  LDS.64 R64, [UR6] ;  /* 0x00000006ff407984 */ /* 0x000e620008000a00 */
[----:B------:R-:W-:-:S03]  /*0700*/  ULEA UR6, UR10, UR7, 0x3 ;  /* 0x000000070a067291 */ /* 0x000fc6000f8e18ff */
[----:B------:R-:W2:Y:S01]  /*0710*/  LDS.64 R2, [UR7] ;  /* 0x00000007ff027984 */ /* 0x000ea20008000a00 */
[----:B------:R-:W-:-:S05]  /*0720*/  ULEA UR7, UR10, UR6, 0x3 ;  /* 0x000000060a077291 */ /* 0x000fca000f8e18ff */
[----:B------:R-:W3:Y:S01]  /*0730*/  LDS.64 R60, [UR6] ;  /* 0x00000006ff3c7984 */ /* 0x000ee20008000a00 */
[----:B------:R-:W-:-:S03]  /*0740*/  ULEA UR6, UR10, UR7, 0x3 ;  /* 0x000000070a067291 */ /* 0x000fc6000f8e18ff */
[----:B------:R-:W4:Y:S01]  /*0750*/  LDS.64 R4, [UR7] ;  /* 0x00000007ff047984 */ /* 0x000f220008000a00 */
[----:B0----5:R-:W-:-:S05]  /*0760*/  DFMA R62, R6, R58, RZ ;  /* 0x0000003a063e722b */ /* 0x021fca00000000ff */
[----:B------:R-:W0:Y:S01]  /*0770*/  LDS.64 R58, [UR6] ;  /* 0x00000006ff3a7984 */ /* 0x000e220008000a00 */
[----:B------:R-:W-:-:S04]  /*0780*/  ULEA UR6, UR10, UR6, 0x3 ;  /* 0x000000060a067291 */ /* 0x000fc8000f8e18ff */
[----:B------:R-:W-:Y:S01]  /*0790*/  ULEA UR7, UR10, UR6, 0x3 ;  /* 0x000000060a077291 */ /* 0x000fe2000f8e18ff */
[----:B-1----:R-:W-:-:S08]  /*07a0*/  DFMA R62, R8, R64, R62 ;  /* 0x00000040083e722b */ /* 0x002fd0000000003e */
[----:B--2---:R-:W-:Y:S01]  /*07b0*/  DFMA R62, R10, R2, R62 ;  /* 0x000000020a3e722b */ /* 0x004fe2000000003e */
[----:B------:R-:W1:Y:S01]  /*07c0*/  LDS.64 R2, [UR6] ;  /* 0x00000006ff027984 */ /* 0x000e620008000a00 */
[----:B------:R-:W-:-:S06]  /*07d0*/  ULEA UR6, UR10, UR7, 0x3 ;  /* 0x000000070a067291 */ /* 0x000fcc000f8e18ff */
[----:B---3--:R-:W-:Y:S01]  /*07e0*/  DFMA R62, R12, R60, R62 ;  /* 0x0000003c0c3e722b */ /* 0x008fe2000000003e */
[----:B------:R-:W2:Y:S01]  /*07f0*/  LDS.64 R60, [UR7] ;  /* 0x00000007ff3c7984 */ /* 0x000ea20008000a00 */
[----:B------:R-:W-:-:S06]  /*0800*/  ULEA UR7, UR10, UR6, 0x3 ;  /* 0x000000060a077291 */ /* 0x000fcc000f8e18ff */
[----:B----4-:R-:W-:Y:S02]  /*0810*/  DFMA R4, R14, R4, R62 ;  /* 0x000000040e04722b */ /* 0x010fe4000000003e */
[----:B------:R-:W3:Y:S01]  /*0820*/  LDS.64 R62, [UR6] ;  /* 0x00000006ff3e7984 */ /* 0x000ee20008000a00 */
[----:B------:R-:W-:-:S05]  /*0830*/  ULEA UR6, UR10, UR7, 0x3 ;  /* 0x000000070a067291 */ /* 0x000fca000f8e18ff */
[----:B0-----:R-:W-:Y:S01]  /*0840*/  DFMA R64, R16, R58, R4 ;  /* 0x0000003a1040722b */ /* 0x001fe20000000004 */
[----:B------:R-:W0:Y:S04]  /*0850*/  LDS.64 R58, [UR7] ;  /* 0x00000007ff3a7984 */ /* 0x000e280008000a00 */
[----:B------:R-:W4:Y:S01]  /*0860*/  LDS.64 R4, [UR6] ;  /* 0x00000006ff047984 */ /* 0x000f220008000a00 */
[----:B------:R-:W-:-:S04]  /*0870*/  ULEA UR6, UR10, UR6, 0x3 ;  /* 0x000000060a067291 */ /* 0x000fc8000f8e18ff */
[----:B------:R-:W-:Y:S01]  /*0880*/  ULEA UR7, UR10, UR6, 0x3 ;  /* 0x000000060a077291 */ /* 0x000fe2000f8e18ff */
[----:B-1----:R-:W-:-:S08]  /*0890*/  DFMA R2, R18, R2, R64 ;  /* 0x000000021202722b */ /* 0x002fd00000000040 */
[----:B--2---:R-:W-:Y:S02]  /*08a0*/  DFMA R60, R20, R60, R2 ;  /* 0x0000003c143c722b */ /* 0x004fe40000000002 */
[----:B------:R-:W1:Y:S01]  /*08b0*/  LDS.64 R2, [UR6] ;  /* 0x00000006ff027984 */ /* 0x000e620008000a00 */
[----:B------:R-:W-:-:S05]  /*08c0*/  ULEA UR6, UR10, UR7, 0x3 ;  /* 0x000000070a067291 */ /* 0x000fca000f8e18ff */
[----:B---3--:R-:W-:Y:S02]  /*08d0*/  DFMA R62, R22, R62, R60 ;  /* 0x0000003e163e722b */ /* 0x008fe4000000003c */
[----:B------:R-:W2:Y:S01]  /*08e0*/  LDS.64 R60, [UR7] ;  /* 0x00000007ff3c7984 */ /* 0x000ea20008000a00 */
[----:B------:R-:W-:-:S05]  /*08f0*/  ULEA UR7, UR10, UR6, 0x3 ;  /* 0x000000060a077291 */ /* 0x000fca000f8e18ff */
[----:B0-----:R-:W-:Y:S01]  /*0900*/  DFMA R62, R24, R58, R62 ;  /* 0x0000003a183e722b */ /* 0x001fe2000000003e */
[----:B------:R-:W0:Y:S01]  /*0910*/  LDS.64 R58, [UR6] ;  /* 0x00000006ff3a7984 */ /* 0x000e220008000a00 */
[----:B------:R-:W-:-:S06]  /*0920*/  ULEA UR6, UR10, UR7, 0x3 ;  /* 0x000000070a067291 */ /* 0x000fcc000f8e18ff */
[----:B----4-:R-:W-:Y:S02]  /*0930*/  DFMA R64, R26, R4, R62 ;  /* 0x000000041a40722b */ /* 0x010fe4000000003e */
[----:B------:R-:W3:Y:S04]  /*0940*/  LDS.64 R62, [UR7] ;  /* 0x00000007ff3e7984 */ /* 0x000ee80008000a00 */
[----:B------:R-:W4:Y:S01]  /*0950*/  LDS.64 R4, [UR6] ;  /* 0x00000006ff047984 */ /* 0x000f220008000a00 */
[----:B------:R-:W-:-:S04]  /*0960*/  ULEA UR6, UR10, UR6, 0x3 ;  /* 0x000000060a067291 */ /* 0x000fc8000f8e18ff */
[----:B------:R-:W-:Y:S01]  /*0970*/  ULEA UR7, UR10, UR6, 0x3 ;  /* 0x000000060a077291 */ /* 0x000fe2000f8e18ff */
[----:B-1----:R-:W-:-:S08]  /*0980*/  DFMA R2, R28, R2, R64 ;  /* 0x000000021c02722b */ /* 0x002fd00000000040 */
[----:B--2---:R-:W-:Y:S02]  /*0990*/  DFMA R60, R30, R60, R2 ;  /* 0x0000003c1e3c722b */ /* 0x004fe40000000002 */
[----:B------:R-:W1:Y:S01]  /*09a0*/  LDS.64 R2, [UR6] ;  /* 0x00000006ff027984 */ /* 0x000e620008000a00 */
[----:B------:R-:W-:-:S05]  /*09b0*/  ULEA UR6, UR10, UR7, 0x3 ;  /* 0x000000070a067291 */ /* 0x000fca000f8e18ff */
[----:B0-----:R-:W-:Y:S01]  /*09c0*/  DFMA R60, R32, R58, R60 ;  /* 0x0000003a203c722b */ /* 0x001fe2000000003c */
[----:B------:R-:W0:Y:S01]  /*09d0*/  LDS.64 R58, [UR7] ;  /* 0x00000007ff3a7984 */ /* 0x000e220008000a00 */
[----:B------:R-:W-:-:S06]  /*09e0*/  ULEA UR7, UR10, UR6, 0x3 ;  /* 0x000000060a077291 */ /* 0x000fcc000f8e18ff */
[----:B---3--:R-:W-:Y:S02]  /*09f0*/  DFMA R62, R34, R62, R60 ;  /* 0x0000003e223e722b */ /* 0x008fe4000000003c */
[----:B------:R-:W2:Y:S01]  /*0a00*/  LDS.64 R60, [UR6] ;  /* 0x00000006ff3c7984 */ /* 0x000ea20008000a00 */
[----:B------:R-:W-:-:S05]  /*0a10*/  ULEA UR6, UR10, UR7, 0x3 ;  /* 0x000000070a067291 */ /* 0x000fca000f8e18ff */
[----:B----4-:R-:W-:Y:S02]  /*0a20*/  DFMA R64, R36, R4, R62 ;  /* 0x000000042440722b */ /* 0x010fe4000000003e */
[----:B------:R-:W3:Y:S04]  /*0a30*/  LDS.64 R62, [UR7] ;  /* 0x00000007ff3e7984 */ /* 0x000ee80008000a00 */
[----:B------:R-:W4:Y:S01]  /*0a40*/  LDS.64 R4, [UR6] ;  /* 0x00000006ff047984 */ /* 0x000f220008000a00 */
[----:B------:R-:W-:-:S04]  /*0a50*/  ULEA UR6, UR10, UR6, 0x3 ;  /* 0x000000060a067291 */ /* 0x000fc8000f8e18ff */
[----:B------:R-:W-:Y:S01]  /*0a60*/  ULEA UR7, UR10, UR6, 0x3 ;  /* 0x000000060a077291 */ /* 0x000fe2000f8e18ff */
[----:B-1----:R-:W-:-:S08]  /*0a70*/  DFMA R2, R38, R2, R64 ;  /* 0x000000022602722b */ /* 0x002fd00000000040 */
[----:B0-----:R-:W-:Y:S02]  /*0a80*/  DFMA R58, R40, R58, R2 ;  /* 0x0000003a283a722b */ /* 0x001fe40000000002 */
[----:B------:R-:W0:Y:S01]  /*0a90*/  LDS.64 R2, [UR6] ;  /* 0x00000006ff027984 */ /* 0x000e220008000a00 */
[----:B------:R-:W-:-:S05]  /*0aa0*/  ULEA UR6, UR10, UR7, 0x3 ;  /* 0x000000070a067291 */ /* 0x000fca000f8e18ff */
[----:B--2---:R-:W-:Y:S02]  /*0ab0*/  DFMA R60, R42, R60, R58 ;  /* 0x0000003c2a3c722b */ /* 0x004fe4000000003a */
[----:B------:R-:W1:Y:S01]  /*0ac0*/  LDS.64 R58, [UR7] ;  /* 0x00000007ff3a7984 */ /* 0x000e620008000a00 */
[----:B------:R-:W-:-:S05]  /*0ad0*/  ULEA UR7, UR10, UR6, 0x3 ;  /* 0x000000060a077291 */ /* 0x000fca000f8e18ff */
[----:B---3--:R-:W-:Y:S02]  /*0ae0*/  DFMA R62, R44, R62, R60 ;  /* 0x0000003e2c3e722b */ /* 0x008fe4000000003c */
[----:B------:R-:W2:Y:S01]  /*0af0*/  LDS.64 R60, [UR6] ;  /* 0x00000006ff3c7984 */ /* 0x000ea20008000a00 */
[----:B------:R-:W-:-:S05]  /*0b00*/  ULEA UR6, UR10, UR7, 0x3 ;  /* 0x000000070a067291 */ /* 0x000fca000f8e18ff */
[----:B----4-:R-:W-:Y:S02]  /*0b10*/  DFMA R64, R46, R4, R62 ;  /* 0x000000042e40722b */ /* 0x010fe4000000003e */
[----:B------:R-:W3:Y:S04]  /*0b20*/  LDS.64 R62, [UR7] ;  /* 0x00000007ff3e7984 */ /* 0x000ee80008000a00 */
[----:B------:R-:W4:Y:S02]  /*0b30*/  LDS.64 R4, [UR6] ;  /* 0x00000006ff047984 */ /* 0x000f240008000a00 */
[----:B0-----:R-:W-:-:S08]  /*0b40*/  DFMA R2, R48, R2, R64 ;  /* 0x000000023002722b */ /* 0x001fd00000000040 */
[----:B-1----:R-:W-:Y:S02]  /*0b50*/  DFMA R58, R50, R58, R2 ;  /* 0x0000003a323a722b */ /* 0x002fe40000000002 */
[----:B------:R-:W0:Y:S06]  /*0b60*/  LDC.64 R2, c[0x0][0x3a0] ;  /* 0x0000e800ff027b82 */ /* 0x000e2c0000000a00 */
[----:B--2---:R-:W-:-:S08]  /*0b70*/  DFMA R58, R52, R60, R58 ;  /* 0x0000003c343a722b */ /* 0x004fd0000000003a */
[----:B---3--:R-:W-:-:S08]  /*0b80*/  DFMA R58, R54, R62, R58 ;  /* 0x0000003e363a722b */ /* 0x008fd0000000003a */
[----:B----4-:R-:W-:Y:S01]  /*0b90*/  DFMA R4, R56, R4, R58 ;  /* 0x000000043804722b */ /* 0x010fe2000000003a */
[----:B0-----:R-:W-:-:S06]  /*0ba0*/  IMAD.WIDE.U32 R2, R0, 0x8, R2 ;  /* 0x0000000800027825 */ /* 0x001fcc00078e0002 */
[----:B------:R0:W-:Y:S01]  /*0bb0*/  STG.E.64 desc[UR8][R2.64], R4 ;  /* 0x0000000402007986 */ /* 0x0001e2000c101b08 */
[----:B------:R-:W-:Y:S06]  /*0bc0*/  BAR.SYNC.DEFER_BLOCKING 0x0 ;  /* 0x0000000000007b1d */ /* 0x000fec0000010000 */
[----:B------:R-:W-:Y:S05]  /*0bd0*/  @!P0 EXIT ;  /* 0x000000000000894d */ /* 0x000fea0003800000 */
[----:B------:R-:W-:Y:S01]  /*0be0*/  IADD3 R0, PT, PT, R0, 0x1, RZ ;  /* 0x0000000100007810 */ /* 0x000fe20007ffe0ff */
[----:B------:R-:W-:Y:S01]  /*0bf0*/  UIADD3 UR4, UPT, UPT, UR4, 0x8, URZ ;  /* 0x0000000804047890 */ /* 0x000fe2000fffe0ff */
[----:B------:R-:W-:Y:S11]  /*0c00*/  BRA `(.L_x_1) ;  /* 0xfffffff800a47947 */ /* 0x000ff6000383ffff */
.L_x_0:
[----:B------:R-:W-:Y:S01]  /*0c10*/  UISETP.GE.AND UP0, UPT, UR6, 0x1, UPT ;  /* 0x000000010600788c */ /* 0x000fe2000bf06270 */
[----:B------:R-:W-:-:S05]  /*0c20*/  IADD3 R3, PT, PT, -R3, R2, RZ ;  /* 0x0000000203037210 */ /* 0x000fca0007ffe1ff */
[----:B------:R-:W-:-:S04]  /*0c30*/  PLOP3.LUT P0, PT, PT, PT, UP0, 0x80, 0x8 ;  /* 0x000000000008781c */ /* 0x000fc80003f0f008 */
[----:B------:R-:W-:-:S13]  /*0c40*/  ISETP.GE.U32.OR P0, PT, R0, R3, !P0 ;  /* 0x000000030000720c */ /* 0x000fda0004706470 */
[----:B------:R-:W-:Y:S05]  /*0c50*/  @P0 EXIT ;  /* 0x000000000000094d */ /* 0x000fea0003800000 */
[----:B------:R-:W-:Y:S01]  /*0c60*/  UIADD3 UR7, UPT, UPT, -UR6, URZ, URZ ;  /* 0x000000ff06077290 */ /* 0x000fe2000fffe1ff */
[----:B------:R-:W-:-:S03]  /*0c70*/  IADD3 R0, PT, PT, R5, R4, RZ ;  /* 0x0000000405007210 */ /* 0x000fc60007ffe0ff */
[----:B------:R-:W-:Y:S02]  /*0c80*/  UISETP.GE.AND UP0, UPT, UR7, URZ, UPT ;  /* 0x000000ff0700728c */ /* 0x000fe4000bf06270 */
[----:B------:R-:W-:-:S07]  /*0c90*/  IMAD R0, R0, UR6, RZ ;  /* 0x0000000600007c24 */ /* 0x000fce000f8e02ff */
[----:B------:R-:W-:Y:S05]  /*0ca0*/  BRA.U UP0, `(.L_x_2) ;  /* 0x0000001900547547 */ /* 0x000fea000b800000 */
[----:B------:R-:W-:Y:S01]  /*0cb0*/  UIADD3 UR5, UPT, UPT, -UR7, URZ, URZ ;  /* 0x000000ff07057290 */ /* 0x000fe2000fffe1ff */
[----:B------:R-:W-:-:S03]  /*0cc0*/  PLOP3.LUT P0, PT, PT, PT, PT, 0x80, 0x8 ;  /* 0x000000000008781c */ /* 0x000fc60003f0f070 */
[----:B------:R-:W-:-:S09]  /*0cd0*/  UISETP.GT.AND UP0, UPT, UR5, 0x3, UPT ;  /* 0x000000030500788c */ /* 0x000fd2000bf04270 */
[----:B------:R-:W-:Y:S05]  /*0ce0*/  BRA.U !UP0, `(.L_x_3) ;  /* 0x0000000d08fc7547 */ /* 0x000fea000b800000 */
[----:B------:R-:W-:-:S13]  /*0cf0*/  PLOP3.LUT P0, PT, PT, PT, PT, 0x8, 0x80 ;  /* 0x000000000080781c */ /* 0x000fda0003f0e170 */
.L_x_4:
[----:B------:R-:W-:Y:S02]  /*0d00*/  ULEA UR5, UR6, UR4, 0x3 ;  /* 0x0000000406057291 */ /* 0x000fe4000f8e18ff */
[----:B0-----:R-:W0:Y:S01]  /*0d10*/  LDS.64 R58, [UR4] ;  /* 0x00000004ff3a7984 */ /* 0x001e220008000a00 */
[----:B------:R-:W-:Y:S02]  /*0d20*/  UIADD3 UR7, UPT, UPT, UR7, 0x4, URZ ;  /* 0x0000000407077890 */ /* 0x000fe4000fffe0ff */
[----:B------:R-:W-:Y:S02]  /*0d30*/  ULEA UR10, UR6, UR5, 0x3 ;  /* 0x00000005060a7291 */ /* 0x000fe4000f8e18ff */
[----:B------:R-:W-:Y:S02]  /*0d40*/  UISETP.GE.AND UP0, UPT, UR7, -0x3, UPT ;  /* 0xfffffffd0700788c */ /* 0x000fe4000bf06270 */
[----:B------:R-:W-:Y:S01]  /*0d50*/  ULEA UR11, UR6, UR10, 0x3 ;  /* 0x0000000a060b7291 */ /* 0x000fe2000f8e18ff */
[----:B-1----:R-:W1:Y:S03]  /*0d60*/  LDS.64 R64, [UR5] ;  /* 0x00000005ff407984 */ /* 0x002e660008000a00 */
[----:B------:R-:W-:Y:S01]  /*0d70*/  ULEA UR12, UR6, UR11, 0x3 ;  /* 0x0000000b060c7291 */ /* 0x000fe2000f8e18ff */
[----:B------:R-:W2:Y:S03]  /*0d80*/  LDS.64 R2, [UR10] ;  /* 0x0000000aff027984 */ /* 0x000ea60008000a00 */
[----:B------:R-:W-:Y:S01]  /*0d90*/  ULEA UR13, UR6, UR12, 0x3 ;  /* 0x0000000c060d7291 */ /* 0x000fe2000f8e18ff */
[----:B------:R-:W3:Y:S03]  /*0da0*/  LDS.64 R60, [UR11] ;  /* 0x0000000bff3c7984 */ /* 0x000ee60008000a00 */
[----:B------:R-:W-:Y:S01]  /*0db0*/  ULEA UR14, UR6, UR13, 0x3 ;  /* 0x0000000d060e7291 */ /* 0x000fe2000f8e18ff */
[----:B------:R-:W4:Y:S03]  /*0dc0*/  LDS.64 R4, [UR12] ;  /* 0x0000000cff047984 */ /* 0x000f260008000a00 */
[----:B------:R-:W-:-:S04]  /*0dd0*/  ULEA UR15, UR6, UR14, 0x3 ;  /* 0x0000000e060f7291 */ /* 0x000fc8000f8e18ff */
[----:B------:R-:W-:-:S04]  /*0de0*/  ULEA UR16, UR6, UR15, 0x3 ;  /* 0x0000000f06107291 */ /* 0x000fc8000f8e18ff */
[----:B------:R-:W-:-:S04]  /*0df0*/  ULEA UR17, UR6, UR16, 0x3 ;  /* 0x0000001006117291 */ /* 0x000fc8000f8e18ff */
[----:B------:R-:W-:-:S04]  /*0e00*/  ULEA UR18, UR6, UR17, 0x3 ;  /* 0x0000001106127291 */ /* 0x000fc8000f8e18ff */
[----:B------:R-:W-:Y:S01]  /*0e10*/  ULEA UR19, UR6, UR18, 0x3 ;  /* 0x0000001206137291 */ /* 0x000fe2000f8e18ff */
[----:B0----5:R-:W-:Y:S01]  /*0e20*/  DFMA R62, R6, R58, RZ ;  /* 0x0000003a063e722b */ /* 0x021fe200000000ff */
[----:B------:R-:W0:Y:S02]  /*0e30*/  LDS.64 R58, [UR13] ;  /* 0x0000000dff3a7984 */ /* 0x000e240008000a00 */
[----:B------:R-:W-:-:S04]  /*0e40*/  ULEA UR20, UR6, UR19, 0x3 ;  /* 0x0000001306147291 */ /* 0x000fc8000f8e18ff */
[----:B------:R-:W-:Y:S01]  /*0e50*/  ULEA UR21, UR6, UR20, 0x3 ;  /* 0x0000001406157291 */ /* 0x000fe2000f8e18ff */
[----:B-1----:R-:W-:-:S03]  /*0e60*/  DFMA R62, R8, R64, R62 ;  /* 0x00000040083e722b */ /* 0x002fc6000000003e */
[----:B------:R-:W-:-:S04]  /*0e70*/  ULEA UR22, UR6, UR21, 0x3 ;  /* 0x0000001506167291 */ /* 0x000fc8000f8e18ff */
[----:B------:R-:W-:Y:S01]  /*0e80*/  ULEA UR23, UR6, UR22, 0x3 ;  /* 0x0000001606177291 */ /* 0x000fe2000f8e18ff */
[----:B--2---:R-:W-:Y:S01]  /*0e90*/  DFMA R62, R10, R2, R62 ;  /* 0x000000020a3e722b */ /* 0x004fe2000000003e */
[----:B------:R-:W1:Y:S02]  /*0ea0*/  LDS.64 R2, [UR14] ;  /* 0x0000000eff027984 */ /* 0x000e640008000a00 */
[----:B------:R-:W-:-:S04]  /*0eb0*/  ULEA UR24, UR6, UR23, 0x3 ;  /* 0x0000001706187291 */ /* 0x000fc8000f8e18ff */
[----:B------:R-:W-:Y:S01]  /*0ec0*/  ULEA UR25, UR6, UR24, 0x3 ;  /* 0x0000001806197291 */ /* 0x000fe2000f8e18ff */
[----:B---3--:R-:W-:Y:S01]  /*0ed0*/  DFMA R62, R12, R60, R62 ;  /* 0x0000003c0c3e722b */ /* 0x008fe2000000003e */
[----:B------:R-:W2:Y:S02]  /*0ee0*/  LDS.64 R60, [UR15] ;  /* 0x0000000fff3c7984 */ /* 0x000ea40008000a00 */
[----:B------:R-:W-:-:S04]  /*0ef0*/  ULEA UR26, UR6, UR25, 0x3 ;  /* 0x00000019061a7291 */ /* 0x000fc8000f8e18ff */
[----:B------:R-:W-:Y:S01]  /*0f00*/  ULEA UR27, UR6, UR26, 0x3 ;  /* 0x0000001a061b7291 */ /* 0x000fe2000f8e18ff */
[----:B----4-:R-:W-:Y:S02]  /*0f10*/  DFMA R4, R14, R4, R62 ;  /* 0x000000040e04722b */ /* 0x010fe4000000003e */
[----:B------:R-:W3:Y:S01]  /*0f20*/  LDS.64 R62, [UR16] ;  /* 0x00000010ff3e7984 */ /* 0x000ee20008000a00 */
[----:B------:R-:W-:-:S04]  /*0f30*/  ULEA UR28, UR6, UR27, 0x3 ;  /* 0x0000001b061c7291 */ /* 0x000fc8000f8e18ff */
[----:B------:R-:W-:Y:S01]  /*0f40*/  ULEA UR29, UR6, UR28, 0x3 ;  /* 0x0000001c061d7291 */ /* 0x000fe2000f8e18ff */
[----:B0-----:R-:W-:-:S03]  /*0f50*/  DFMA R64, R16, R58, R4 ;  /* 0x0000003a1040722b */ /* 0x001fc60000000004 */
[----:B------:R-:W-:Y:S01]  /*0f60*/  ULEA UR30, UR6, UR29, 0x3 ;  /* 0x0000001d061e7291 */ /* 0x000fe2000f8e18ff */
[----:B------:R-:W0:Y:S03]  /*0f70*/  LDS.64 R58, [UR17] ;  /* 0x00000011ff3a7984 */ /* 0x000e260008000a00 */
[----:B------:R-:W-:Y:S01]  /*0f80*/  ULEA UR31, UR6, UR30, 0x3 ;  /* 0x0000001e061f7291 */ /* 0x000fe2000f8e18ff */
[----:B------:R-:W4:Y:S03]  /*0f90*/  LDS.64 R4, [UR18] ;  /* 0x00000012ff047984 */ /* 0x000f260008000a00 */
[----:B------:R-:W-:-:S04]  /*0fa0*/  ULEA UR32, UR6, UR31, 0x3 ;  /* 0x0000001f06207291 */ /* 0x000fc8000f8e18ff */
[----:B------:R-:W-:Y:S01]  /*0fb0*/  ULEA UR33, UR6, UR32, 0x3 ;  /* 0x0000002006217291 */ /* 0x000fe2000f8e18ff */
[----:B-1----:R-:W-:-:S08]  /*0fc0*/  DFMA R2, R18, R2, R64 ;  /* 0x000000021202722b */ /* 0x002fd00000000040 */
[----:B--2---:R-:W-:Y:S02]  /*0fd0*/  DFMA R60, R20, R60, R2 ;  /* 0x0000003c143c722b */ /* 0x004fe40000000002 */
[----:B------:R-:W1:Y:S06]  /*0fe0*/  LDS.64 R2, [UR19] ;  /* 0x00000013ff027984 */ /* 0x000e6c0008000a00 */
[----:B---3--:R-:W-:Y:S02]  /*0ff0*/  DFMA R62, R22, R62, R60 ;  /* 0x0000003e163e722b */ /* 0x008fe4000000003c */
[----:B------:R-:W2:Y:S06]  /*1000*/  LDS.64 R60, [UR20] ;  /* 0x00000014ff3c7984 */ /* 0x000eac0008000a00 */
[----:B0-----:R-:W-:Y:S01]  /*1010*/  DFMA R62, R24, R58, R62 ;  /* 0x0000003a183e722b */ /* 0x001fe2000000003e */
[----:B------:R-:W0:Y:S07]  /*1020*/  LDS.64 R58, [UR21] ;  /* 0x00000015ff3a7984 */ /* 0x000e2e0008000a00 */
[----:B----4-:R-:W-:-:S02]  /*1030*/  DFMA R64, R26, R4, R62 ;  /* 0x000000041a40722b */ /* 0x010fc4000000003e */
[----:B------:R-:W3:Y:S04]  /*1040*/  LDS.64 R62, [UR22] ;  /* 0x00000016ff3e7984 */ /* 0x000ee80008000a00 */
[----:B------:R-:W4:Y:S02]  /*1050*/  LDS.64 R4, [UR23] ;  /* 0x00000017ff047984 */ /* 0x000f240008000a00 */
[----:B-1----:R-:W-:-:S08]  /*1060*/  DFMA R2, R28, R2, R64 ;  /* 0x000000021c02722b */ /* 0x002fd00000000040 */
[----:B--2---:R-:W-:Y:S02]  /*1070*/  DFMA R60, R30, R60, R2 ;  /* 0x0000003c1e3c722b */ /* 0x004fe40000000002 */
[----:B------:R-:W1:Y:S06]  /*1080*/  LDS.64 R2, [UR24] ;  /* 0x00000018ff027984 */ /* 0x000e6c0008000a00 */
[----:B0-----:R-:W-:Y:S01]  /*1090*/  DFMA R60, R32, R58, R60 ;  /* 0x0000003a203c722b */ /* 0x001fe2000000003c */
[----:B------:R-:W0:Y:S07]  /*10a0*/  LDS.64 R58, [UR25] ;  /* 0x00000019ff3a7984 */ /* 0x000e2e0008000a00 */
[----:B---3--:R-:W-:-:S02]  /*10b0*/  DFMA R62, R34, R62, R60 ;  /* 0x0000003e223e722b */ /* 0x008fc4000000003c */
[----:B------:R-:W2:Y:S06]  /*10c0*/  LDS.64 R60, [UR26] ;  /* 0x0000001aff3c7984 */ /* 0x000eac0008000a00 */
[----:B----4-:R-:W-:Y:S02]  /*10d0*/  DFMA R64, R36, R4, R62 ;  /* 0x000000042440722b */ /* 0x010fe4000000003e */
[----:B------:R-:W3:Y:S04]  /*10e0*/  LDS.64 R62, [UR27] ;  /* 0x0000001bff3e7984 */ /* 0x000ee80008000a00 */
[----:B------:R-:W4:Y:S02]  /*10f0*/  LDS.64 R4, [UR28] ;  /* 0x0000001cff047984 */ /* 0x000f240008000a00 */
[----:B-1----:R-:W-:-:S08]  /*1100*/  DFMA R2, R38, R2, R64 ;  /* 0x000000022602722b */ /* 0x002fd00000000040 */
[----:B0-----:R-:W-:Y:S02]  /*1110*/  DFMA R58, R40, R58, R2 ;  /* 0x0000003a283a722b */ /* 0x001fe40000000002 */
[----:B------:R-:W0:Y:S06]  /*1120*/  LDS.64 R2, [UR29] ;  /* 0x0000001dff027984 */ /* 0x000e2c0008000a00 */
[----:B--2---:R-:W-:Y:S02]  /*1130*/  DFMA R60, R42, R60, R58 ;  /* 0x0000003c2a3c722b */ /* 0x004fe4000000003a */
[----:B------:R-:W1:Y:S06]  /*1140*/  LDS.64 R58, [UR30] ;  /* 0x0000001eff3a7984 */ /* 0x000e6c0008000a00 */
[----:B---3--:R-:W-:-:S02]  /*1150*/  DFMA R62, R44, R62, R60 ;  /* 0x0000003e2c3e722b */ /* 0x008fc4000000003c */
[----:B------:R-:W2:Y:S06]  /*1160*/  LDS.64 R60, [UR31] ;  /* 0x0000001fff3c7984 */ /* 0x000eac0008000a00 */
        /* <DEDUP_REMOVED lines=11> */
[----:B------:R-:W-:Y:S01]  /*1220*/  BAR.SYNC.DEFER_BLOCKING 0x0 ;  /* 0x0000000000007b1d */ /* 0x000fe20000010000 */
[----:B0-----:R-:W-:-:S05]  /*1230*/  IADD3 R67, PT, PT, R0, 0x1, RZ ;  /* 0x0000000100437810 */ /* 0x001fca0007ffe0ff */
[----:B------:R-:W-:Y:S01]  /*1240*/  IMAD.WIDE.U32 R66, R67, 0x8, R2 ;  /* 0x0000000843427825 */ /* 0x000fe200078e0002 */
[----:B------:R-:W0:Y:S04]  /*1250*/  LDS.64 R58, [UR4+0x8] ;  /* 0x00000804ff3a7984 */ /* 0x000e280008000a00 */
[----:B------:R-:W1:Y:S04]  /*1260*/  LDS.64 R62, [UR5+0x8] ;  /* 0x00000805ff3e7984 */ /* 0x000e680008000a00 */
[----:B------:R-:W2:Y:S01]  /*1270*/  LDS.64 R4, [UR10+0x8] ;  /* 0x0000080aff047984 */ /* 0x000ea20008000a00 */
[----:B0-----:R-:W-:-:S03]  /*1280*/  DFMA R60, R6, R58, RZ ;  /* 0x0000003a063c722b */ /* 0x001fc600000000ff */
[----:B------:R-:W0:Y:S05]  /*1290*/  LDS.64 R58, [UR11+0x8] ;  /* 0x0000080bff3a7984 */ /* 0x000e2a0008000a00 */
[----:B-1----:R-:W-:Y:S01]  /*12a0*/  DFMA R68, R8, R62, R60 ;  /* 0x0000003e0844722b */ /* 0x002fe2000000003c */
[----:B------:R-:W1:Y:S04]  /*12b0*/  LDS.64 R62, [UR12+0x8] ;  /* 0x0000080cff3e7984 */ /* 0x000e680008000a00 */
[----:B------:R-:W3:Y:S03]  /*12c0*/  LDS.64 R60, [UR13+0x8] ;  /* 0x0000080dff3c7984 */ /* 0x000ee60008000a00 */
[----:B--2---:R-:W-:-:S08]  /*12d0*/  DFMA R4, R10, R4, R68 ;  /* 0x000000040a04722b */ /* 0x004fd00000000044 */
[----:B0-----:R-:W-:Y:S02]  /*12e0*/  DFMA R58, R12, R58, R4 ;  /* 0x0000003a0c3a722b */ /* 0x001fe40000000004 */
[----:B------:R-:W0:Y:S06]  /*12f0*/  LDS.64 R4, [UR14+0x8] ;  /* 0x0000080eff047984 */ /* 0x000e2c0008000a00 */
[----:B-1----:R-:W-:Y:S02]  /*1300*/  DFMA R62, R14, R62, R58 ;  /* 0x0000003e0e3e722b */ /* 0x002fe4000000003a */
[----:B------:R-:W1:Y:S06]  /*1310*/  LDS.64 R58, [UR15+0x8] ;  /* 0x0000080fff3a7984 */ /* 0x000e6c0008000a00 */
[----:B---3--:R-:W-:-:S02]  /*1320*/  DFMA R64, R16, R60, R62 ;  /* 0x0000003c1040722b */ /* 0x008fc4000000003e */
[----:B------:R-:W2:Y:S04]  /*1330*/  LDS.64 R62, [UR16+0x8] ;  /* 0x00000810ff3e7984 */ /* 0x000ea80008000a00 */
[----:B------:R-:W3:Y:S02]  /*1340*/  LDS.64 R60, [UR17+0x8] ;  /* 0x00000811ff3c7984 */ /* 0x000ee40008000a00 */
[----:B0-----:R-:W-:-:S08]  /*1350*/  DFMA R4, R18, R4, R64 ;  /* 0x000000041204722b */ /* 0x001fd00000000040 */
[----:B-1----:R-:W-:Y:S02]  /*1360*/  DFMA R58, R20, R58, R4 ;  /* 0x0000003a143a722b */ /* 0x002fe40000000004 */
[----:B------:R-:W0:Y:S06]  /*1370*/  LDS.64 R4, [UR18+0x8] ;  /* 0x00000812ff047984 */ /* 0x000e2c0008000a00 */
[----:B--2---:R-:W-:Y:S02]  /*1380*/  DFMA R62, R22, R62, R58 ;  /* 0x0000003e163e722b */ /* 0x004fe4000000003a */
        /* <DEDUP_REMOVED lines=29> */
[----:B-1----:R-:W-:-:S08]  /*1560*/  DFMA R4, R52, R58, R4 ;  /* 0x0000003a3404722b */ /* 0x002fd00000000004 */
[----:B--2---:R-:W-:-:S08]  /*1570*/  DFMA R4, R54, R62, R4 ;  /* 0x0000003e3604722b */ /* 0x004fd00000000004 */
[----:B---3--:R-:W-:-:S07]  /*1580*/  DFMA R64, R56, R60, R4 ;  /* 0x0000003c3840722b */ /* 0x008fce0000000004 */
        /* <DEDUP_REMOVED lines=56> */
[----:B------:R-:W-:Y:S01]  /*1910*/  STG.E.64 desc[UR8][R66.64], R64 ;  /* 0x0000004042007986 */ /* 0x000fe2000c101b08 */
[----:B------:R-:W-:Y:S06]  /*1920*/  BAR.SYNC.DEFER_BLOCKING 0x0 ;  /* 0x0000000000007b1d */ /* 0x000fec0000010000 */
[----:B------:R-:W0:Y:S01]  /*1930*/  LDS.64 R58, [UR4+0x18] ;  /* 0x00001804ff3a7984 */ /* 0x000e220008000a00 */
[----:B------:R-:W-:-:S03]  /*1940*/  UIADD3 UR4, UPT, UPT, UR4, 0x20, URZ ;  /* 0x0000002004047890 */ /* 0x000fc6000fffe0ff */
        /* <DEDUP_REMOVED lines=48> */
[----:B-1----:R-:W-:Y:S01]  /*1c50*/  DFMA R4, R52, R58, R4 ;  /* 0x0000003a3404722b */ /* 0x002fe20000000004 */
[C---:B------:R-:W-:Y:S02]  /*1c60*/  IADD3 R59, PT, PT, R0.reuse, 0x3, RZ ;  /* 0x00000003003b7810 */ /* 0x040fe40007ffe0ff */
[----:B------:R-:W-:-:S03]  /*1c70*/  IADD3 R0, PT, PT, R0, 0x4, RZ ;  /* 0x0000000400007810 */ /* 0x000fc60007ffe0ff */
[----:B------:R-:W-:Y:S02]  /*1c80*/  IMAD.WIDE.U32 R2, R59, 0x8, R2 ;  /* 0x000000083b027825 */ /* 0x000fe400078e0002 */
[----:B--2---:R-:W-:-:S08]  /*1c90*/  DFMA R4, R54, R62, R4 ;  /* 0x0000003e3604722b */ /* 0x004fd00000000004 */
[----:B---3--:R-:W-:-:S07]  /*1ca0*/  DFMA R4, R56, R60, R4 ;  /* 0x0000003c3804722b */ /* 0x008fce0000000004 */
[----:B------:R1:W-:Y:S01]  /*1cb0*/  STG.E.64 desc[UR8][R2.64], R4 ;  /* 0x0000000402007986 */ /* 0x0003e2000c101b08 */
[----:B------:R-:W-:Y:S06]  /*1cc0*/  BAR.SYNC.DEFER_BLOCKING 0x0 ;  /* 0x0000000000007b1d */ /* 0x000fec0000010000 */
[----:B------:R-:W-:Y:S05]  /*1cd0*/  BRA.U !UP0, `(.L_x_4) ;  /* 0xfffffff108087547 */ /* 0x000fea000b83ffff */
.L_x_3:
[----:B------:R-:W-:-:S04]  /*1ce0*/  UIADD3 UR5, UPT, UPT, -UR7, URZ, URZ ;  /* 0x000000ff07057290 */ /* 0x000fc8000fffe1ff */
[----:B------:R-:W-:-:S09]  /*1cf0*/  UISETP.GT.AND UP0, UPT, UR5, 0x1, UPT ;  /* 0x000000010500788c */ /* 0x000fd2000bf04270 */
[----:B------:R-:W-:Y:S05]  /*1d00*/  BRA.U !UP0, `(.L_x_5) ;  /* 0x0000000908347547 */ /* 0x000fea000b800000 */
[----:B------:R-:W-:Y:S02]  /*1d10*/  ULEA UR5, UR6, UR4, 0x3 ;  /* 0x0000000406057291 */ /* 0x000fe4000f8e18ff */
[----:B0-----:R-:W0:Y:S01]  /*1d20*/  LDS.64 R58, [UR4] ;  /* 0x00000004ff3a7984 */ /* 0x001e220008000a00 */
[----:B------:R-:W-:Y:S01]  /*1d30*/  PLOP3.LUT P0, PT, PT, PT, PT, 0x8, 0x80 ;  /* 0x000000000080781c */ /* 0x000fe20003f0e170 */
[----:B------:R-:W-:Y:S02]  /*1d40*/  UIADD3 UR7, UPT, UPT, UR7, 0x2, URZ ;  /* 0x0000000207077890 */ /* 0x000fe4000fffe0ff */
[----:B------:R-:W-:-:S03]  /*1d50*/  ULEA UR10, UR6, UR5, 0x3 ;  /* 0x00000005060a7291 */ /* 0x000fc6000f8e18ff */
[----:B------:R-:W2:Y:S01]  /*1d60*/  LDS.64 R64, [UR5] ;  /* 0x00000005ff407984 */ /* 0x000ea20008000a00 */
[----:B------:R-:W-:-:S05]  /*1d70*/  ULEA UR11, UR6, UR10, 0x3 ;  /* 0x0000000a060b7291 */ /* 0x000fca000f8e18ff */
[----:B-1----:R-:W1:Y:S01]  /*1d80*/  LDS.64 R2, [UR10] ;  /* 0x0000000aff027984 */ /* 0x002e620008000a00 */
[----:B------:R-:W-:-:S03]  /*1d90*/  ULEA UR12, UR6, UR11, 0x3 ;  /* 0x0000000b060c7291 */ /* 0x000fc6000f8e18ff */
[----:B------:R-:W3:Y:S01]  /*1da0*/  LDS.64 R60, [UR11] ;  /* 0x0000000bff3c7984 */ /* 0x000ee20008000a00 */
[----:B------:R-:W-:-:S05]  /*1db0*/  ULEA UR13, UR6, UR12, 0x3 ;  /* 0x0000000c060d7291 */ /* 0x000fca000f8e18ff */
[----:B------:R-:W4:Y:S01]  /*1dc0*/  LDS.64 R4, [UR12] ;  /* 0x0000000cff047984 */ /* 0x000f220008000a00 */
[----:B------:R-:W-:-:S04]  /*1dd0*/  ULEA UR14, UR6, UR13, 0x3 ;  /* 0x0000000d060e7291 */ /* 0x000fc8000f8e18ff */
[----:B------:R-:W-:-:S04]  /*1de0*/  ULEA UR15, UR6, UR14, 0x3 ;  /* 0x0000000e060f7291 */ /* 0x000fc8000f8e18ff */
[----:B------:R-:W-:-:S04]  /*1df0*/  ULEA UR16, UR6, UR15, 0x3 ;  /* 0x0000000f06107291 */ /* 0x000fc8000f8e18ff */
[----:B------:R-:W-:Y:S01]  /*1e00*/  ULEA UR17, UR6, UR16, 0x3 ;  /* 0x0000001006117291 */ /* 0x000fe2000f8e18ff */
[----:B0----5:R-:W-:-:S03]  /*1e10*/  DFMA R62, R6, R58, RZ ;  /* 0x0000003a063e722b */ /* 0x021fc600000000ff */
[----:B------:R-:W-:Y:S01]  /*1e20*/  ULEA UR18, UR6, UR17, 0x3 ;  /* 0x0000001106127291 */ /* 0x000fe2000f8e18ff */
[----:B------:R-:W0:Y:S03]  /*1e30*/  LDS.64 R58, [UR13] ;  /* 0x0000000dff3a7984 */ /* 0x000e260008000a00 */
[----:B------:R-:W-:Y:S01]  /*1e40*/  ULEA UR19, UR6, UR18, 0x3 ;  /* 0x0000001206137291 */ /* 0x000fe2000f8e18ff */
[----:B--2---:R-:W-:-:S03]  /*1e50*/  DFMA R62, R8, R64, R62 ;  /* 0x00000040083e722b */ /* 0x004fc6000000003e */
[----:B------:R-:W-:-:S04]  /*1e60*/  ULEA UR20, UR6, UR19, 0x3 ;  /* 0x0000001306147291 */ /* 0x000fc8000f8e18ff */
[----:B------:R-:W-:Y:S01]  /*1e70*/  ULEA UR21, UR6, UR20, 0x3 ;  /* 0x0000001406157291 */ /* 0x000fe2000f8e18ff */
[----:B-1----:R-:W-:-:S03]  /*1e80*/  DFMA R62, R10, R2, R62 ;  /* 0x000000020a3e722b */ /* 0x002fc6000000003e */
[----:B------:R-:W-:Y:S01]  /*1e90*/  ULEA UR22, UR6, UR21, 0x3 ;  /* 0x0000001506167291 */ /* 0x000fe2000f8e18ff */
[----:B------:R-:W1:Y:S03]  /*1ea0*/  LDS.64 R2, [UR14] ;  /* 0x0000000eff027984 */ /* 0x000e660008000a00 */
[----:B------:R-:W-:Y:S01]  /*1eb0*/  ULEA UR23, UR6, UR22, 0x3 ;  /* 0x0000001606177291 */ /* 0x000fe2000f8e18ff */
[----:B---3--:R-:W-:-:S03]  /*1ec0*/  DFMA R62, R12, R60, R62 ;  /* 0x0000003c0c3e722b */ /* 0x008fc6000000003e */
[----:B------:R-:W-:Y:S01]  /*1ed0*/  ULEA UR24, UR6, UR23, 0x3 ;  /* 0x0000001706187291 */ /* 0x000fe2000f8e18ff */
[----:B------:R-:W2:Y:S03]  /*1ee0*/  LDS.64 R60, [UR15] ;  /* 0x0000000fff3c7984 */ /* 0x000ea60008000a00 */
[----:B------:R-:W-:Y:S01]  /*1ef0*/  ULEA UR25, UR6, UR24, 0x3 ;  /* 0x0000001806197291 */ /* 0x000fe2000f8e18ff */
[----:B----4-:R-:W-:-:S03]  /*1f00*/  DFMA R4, R14, R4, R62 ;  /* 0x000000040e04722b */ /* 0x010fc6000000003e */
[----:B------:R-:W-:Y:S01]  /*1f10*/  ULEA UR26, UR6, UR25, 0x3 ;  /* 0x00000019061a7291 */ /* 0x000fe2000f8e18ff */
[----:B------:R-:W3:Y:S03]  /*1f20*/  LDS.64 R62, [UR16] ;  /* 0x00000010ff3e7984 */ /* 0x000ee60008000a00 */
[----:B------:R-:W-:-:S04]  /*1f30*/  ULEA UR27, UR6, UR26, 0x3 ;  /* 0x0000001a061b7291 */ /* 0x000fc8000f8e18ff */
[----:B------:R-:W-:Y:S01]  /*1f40*/  ULEA UR28, UR6, UR27, 0x3 ;  /* 0x0000001b061c7291 */ /* 0x000fe2000f8e18ff */
[----:B0-----:R-:W-:Y:S01]  /*1f50*/  DFMA R64, R16, R58, R4 ;  /* 0x0000003a1040722b */ /* 0x001fe20000000004 */
[----:B------:R-:W0:Y:S02]  /*1f60*/  LDS.64 R58, [UR17] ;  /* 0x00000011ff3a7984 */ /* 0x000e240008000a00 */
[----:B------:R-:W-:Y:S02]  /*1f70*/  ULEA UR29, UR6, UR28, 0x3 ;  /* 0x0000001c061d7291 */ /* 0x000fe4000f8e18ff */
[----:B------:R-:W4:Y:S02]  /*1f80*/  LDS.64 R4, [UR18] ;  /* 0x00000012ff047984 */ /* 0x000f240008000a00 */
[----:B------:R-:W-:-:S04]  /*1f90*/  ULEA UR30, UR6, UR29, 0x3 ;  /* 0x0000001d061e7291 */ /* 0x000fc8000f8e18ff */
[----:B------:R-:W-:-:S04]  /*1fa0*/  ULEA UR31, UR6, UR30, 0x3 ;  /* 0x0000001e061f7291 */ /* 0x000fc8000f8e18ff */
[----:B------:R-:W-:Y:S01]  /*1fb0*/  ULEA UR32, UR6, UR31, 0x3 ;  /* 0x0000001f06207291 */ /* 0x000fe2000f8e18ff */
[----:B-1----:R-:W-:-:S03]  /*1fc0*/  DFMA R2, R18, R2, R64 ;  /* 0x000000021202722b */ /* 0x002fc60000000040 */
[----:B------:R-:W-:-:S05]  /*1fd0*/  ULEA UR33, UR6, UR32, 0x3 ;  /* 0x0000002006217291 */ /* 0x000fca000f8e18ff */
        /* <DEDUP_REMOVED lines=96> */
.L_x_5:
[----:B------:R-:W-:-:S13]  /*25e0*/  ISETP.NE.OR P0, PT, RZ, UR7, P0 ;  /* 0x00000007ff007c0c */ /* 0x000fda0008705670 */
[----:B------:R-:W-:Y:S05]  /*25f0*/  @!P0 EXIT ;  /* 0x000000000000894d */ /* 0x000fea0003800000 */
.L_x_2:
[----:B------:R-:W-:Y:S02]  /*2600*/  ULEA UR5, UR6, UR4, 0x3 ;  /* 0x0000000406057291 */ /* 0x000fe4000f8e18ff */
[----:B0-----:R-:W0:Y:S01]  /*2610*/  LDS.64 R58, [UR4] ;  /* 0x00000004ff3a7984 */ /* 0x001e220008000a00 */
[----:B------:R-:W-:Y:S02]  /*2620*/  UIADD3 UR7, UPT, UPT, UR7, 0x1, URZ ;  /* 0x0000000107077890 */ /* 0x000fe4000fffe0ff */
[----:B------:R-:W-:Y:S02]  /*2630*/  ULEA UR10, UR6, UR5, 0x3 ;  /* 0x00000005060a7291 */ /* 0x000fe4000f8e18ff */
[----:B------:R-:W-:Y:S02]  /*2640*/  UISETP.NE.AND UP0, UPT, UR7, URZ, UPT ;  /* 0x000000ff0700728c */ /* 0x000fe4000bf05270 */
[----:B------:R-:W-:Y:S01]  /*2650*/  UIADD3 UR4, UPT, UPT, UR4, 0x8, URZ ;  /* 0x0000000804047890 */ /* 0x000fe2000fffe0ff */
[----:B---3--:R-:W3:Y:S01]  /*2660*/  LDS.64 R64, [UR5] ;  /* 0x00000005ff407984 */ /* 0x008ee20008000a00 */
[----:B------:R-:W-:-:S03]  /*2670*/  ULEA UR5, UR6, UR10, 0x3 ;  /* 0x0000000a06057291 */ /* 0x000fc6000f8e18ff */
[----:B-12---:R-:W1:Y:S01]  /*2680*/  LDS.64 R2, [UR10] ;  /* 0x0000000aff027984 */ /* 0x006e620008000a00 */
[----:B------:R-:W-:-:S05]  /*2690*/  ULEA UR10, UR6, UR5, 0x3 ;  /* 0x00000005060a7291 */ /* 0x000fca000f8e18ff */
[----:B------:R-:W2:Y:S01]  /*26a0*/  LDS.64 R60, [UR5] ;  /* 0x00000005ff3c7984 */ /* 0x000ea20008000a00 */
[----:B------:R-:W-:-:S03]  /*26b0*/  ULEA UR5, UR6, UR10, 0x3 ;  /* 0x0000000a06057291 */ /* 0x000fc6000f8e18ff */
[----:B------:R-:W4:Y:S01]  /*26c0*/  LDS.64 R4, [UR10] ;  /* 0x0000000aff047984 */ /* 0x000f220008000a00 */
[----:B0----5:R-:W-:-:S05]  /*26d0*/  DFMA R62, R6, R58, RZ ;  /* 0x0000003a063e722b */ /* 0x021fca00000000ff */
[----:B------:R-:W0:Y:S01]  /*26e0*/  LDS.64 R58, [UR5] ;  /* 0x00000005ff3a7984 */ /* 0x000e220008000a00 */
[----:B------:R-:W-:-:S04]  /*26f0*/  ULEA UR5, UR6, UR5, 0x3 ;  /* 0x0000000506057291 */ /* 0x000fc8000f8e18ff */
[----:B------:R-:W-:Y:S01]  /*2700*/  ULEA UR10, UR6, UR5, 0x3 ;  /* 0x00000005060a7291 */ /* 0x000fe2000f8e18ff */
[----:B---3--:R-:W-:-:S08]  /*2710*/  DFMA R62, R8, R64, R62 ;  /* 0x00000040083e722b */ /* 0x008fd0000000003e */
[----:B-1----:R-:W-:Y:S01]  /*2720*/  DFMA R62, R10, R2, R62 ;  /* 0x000000020a3e722b */ /* 0x002fe2000000003e */
[----:B------:R-:W1:Y:S01]  /*2730*/  LDS.64 R2, [UR5] ;  /* 0x00000005ff027984 */ /* 0x000e620008000a00 */
[----:B------:R-:W-:-:S06]  /*2740*/  ULEA UR5, UR6, UR10, 0x3 ;  /* 0x0000000a06057291 */ /* 0x000fcc000f8e18ff */
[----:B--2---:R-:W-:Y:S01]  /*2750*/  DFMA R62, R12, R60, R62 ;  /* 0x0000003c0c3e722b */ /* 0x004fe2000000003e */
        /* <DEDUP_REMOVED lines=59> */
[C---:B0-----:R-:W-:Y:S01]  /*2b10*/  IMAD.WIDE.U32 R2, R0.reuse, 0x8, R2 ;  /* 0x0000000800027825 */ /* 0x041fe200078e0002 */
[----:B------:R-:W-:-:S05]  /*2b20*/  IADD3 R0, PT, PT, R0, 0x1, RZ ;  /* 0x0000000100007810 */ /* 0x000fca0007ffe0ff */
[----:B------:R3:W-:Y:S01]  /*2b30*/  STG.E.64 desc[UR8][R2.64], R4 ;  /* 0x0000000402007986 */ /* 0x0007e2000c101b08 */
[----:B------:R-:W-:Y:S06]  /*2b40*/  BAR.SYNC.DEFER_BLOCKING 0x0 ;  /* 0x0000000000007b1d */ /* 0x000fec0000010000 */
[----:B------:R-:W-:Y:S05]  /*2b50*/  BRA.U UP0, `(.L_x_2) ;  /* 0xfffffff900a87547 */ /* 0x000fea000b83ffff */
[----:B------:R-:W-:Y:S05]  /*2b60*/  EXIT ;  /* 0x000000000000794d */ /* 0x000fea0003800000 */
.L_x_6:
[----:B------:R-:W-:-:S00]  /*2b70*/  BRA `(.L_x_6) ;  /* 0xfffffffc00fc7947 */ /* 0x000fc0000383ffff */
[----:B------:R-:W-:-:S00]  /*2b80*/  NOP ;  /* 0x0000000000007918 */ /* 0x000fc00000000000 */
[----:B------:R-:W-:-:S00]  /*2b90*/  NOP ;  /* 0x0000000000007918 */ /* 0x000fc00000000000 */
[----:B------:R-:W-:-:S00]  /*2ba0*/  NOP ;  /* 0x0000000000007918 */ /* 0x000fc00000000000 */
[----:B------:R-:W-:-:S00]  /*2bb0*/  NOP ;  /* 0x0000000000007918 */ /* 0x000fc00000000000 */
[----:B------:R-:W-:-:S00]  /*2bc0*/  NOP ;  /* 0x0000000000007918 */ /* 0x000fc00000000000 */
[----:B------:R-:W-:-:S00]  /*2bd0*/  NOP ;  /* 0x0000000000007918 */ /* 0x000fc00000000000 */
[----:B------:R-:W-:-:S00]  /*2be0*/  NOP ;  /* 0x0000000000007918 */ /* 0x000fc00000000000 */
[----:B------:R-:W-:-:S00]  /*2bf0*/  NOP ;  /* 0x0000000000007918 */ /* 0x000fc00000000000 */
.L_x_58:


//--------------------- .text._Z24dgemm_madness_batched_24PdiS_iS_iidd --------------------------
	.section	.text._Z24dgemm_madness_batched_24PdiS_iS_iidd,"ax",@progbits
	.align	128
        .global         _Z24dgemm_madness_batched_24PdiS_iS_iidd
        .type           _Z24dgemm_madness_batched_24PdiS_iS_iidd,@function
        .size           _Z24dgemm_madness_batched_24PdiS_iS_iidd,(.L_x_59 - _Z24dgemm_madness_batched_24PdiS_iS_iidd)
        .other          _Z24dgemm_madness_batched_24PdiS_iS_iidd,@"STO_CUDA_ENTRY STV_DEFAULT"
_Z24dgemm_madness_batched_24PdiS_iS_iidd:
.text._Z24dgemm_madness_batched_24PdiS_iS_iidd:
        /* <DEDUP_REMOVED lines=61> */
[----:B------:R-:W5:Y:S04]  /*03d0*/  LDG.E.64 R50, desc[UR8][R50.64] ;  /* 0x0000000832327981 */ /* 0x000f68000c1e1b00 */
[----:B------:R-:W5:Y:S01]  /*03e0*/  LDG.E.64 R52, desc[UR8][R52.64] ;  /* 0x0000000834347981 */ /* 0x000f62000c1e1b00 */
[----:B------:R-:W-:Y:S06]  /*03f0*/  BAR.SYNC.DEFER_BLOCKING 0x0 ;  /* 0x0000000000007b1d */ /* 0x000fec0000010000 */
[----:B------:R0:W2:Y:S02]  /*0400*/  LDG.E.64 R54, desc[UR8][R58.64] ;  /* 0x000000083a367981 */ /* 0x0000a4000c1e1b00 */
[----:B------:R-:W1:Y:S01]  /*0410*/  S2UR UR5, SR_CgaCtaId ;  /* 0x00000000000579c3 */ /* 0x000e620000008800 */
[----:B------:R-:W-:Y:S01]  /*0420*/  UMOV UR4, 0x400 ;  /* 0x0000040000047882 */ /* 0x000fe20000000000 */
[----:B0-----:R-:W-:-:S05]  /*0430*/  IMAD.WIDE R58, R61, 0x8, R58 ;  /* 0x000000083d3a7825 */ /* 0x001fca00078e023a */
[----:B------:R-:W3:Y:S01]  /*0440*/  LDG.E.64 R56, desc[UR8][R58.64] ;  /* 0x000000083a387981 */ /* 0x000ee2000c1e1b00 */
[----:B-1----:R-:W-:-:S06]  /*0450*/  ULEA UR4, UR5, UR4, 0x18 ;  /* 0x0000000405047291 */ /* 0x002fcc000f8ec0ff */
[----:B------:R-:W-:-:S05]  /*0460*/  LEA R60, R0, UR4, 0x3 ;  /* 0x00000004003c7c11 */ /* 0x000fca000f8e18ff */
[----:B--2---:R0:W-:Y:S02]  /*0470*/  STS.64 [R60], R54 ;  /* 0x000000363c007388 */ /* 0x0041e40000000a00 */
[----:B0-----:R-:W-:-:S05]  /*0480*/  IMAD.WIDE R54, R61, 0x8, R58 ;  /* 0x000000083d367825 */ /* 0x001fca00078e023a */
[----:B------:R0:W2:Y:S01]  /*0490*/  LDG.E.64 R58, desc[UR8][R54.64] ;  /* 0x00000008363a7981 */ /* 0x0000a2000c1e1b00 */
[----:B------:R-:W-:-:S05]  /*04a0*/  LEA R60, R61, R60, 0x3 ;  /* 0x0000003c3d3c7211 */ /* 0x000fca00078e18ff */
[----:B---3--:R1:W-:Y:S01]  /*04b0*/  STS.64 [R60], R56 ;  /* 0x000000383c007388 */ /* 0x0083e20000000a00 */
[C---:B0-----:R-:W-:Y:S01]  /*04c0*/  IMAD.WIDE R54, R61.reuse, 0x8, R54 ;  /* 0x000000083d367825 */ /* 0x041fe200078e0236 */
[----:B-1----:R-:W-:-:S04]  /*04d0*/  LEA R60, R61, R60, 0x3 ;  /* 0x0000003c3d3c7211 */ /* 0x002fc800078e18ff */
[----:B------:R-:W3:Y:S04]  /*04e0*/  LDG.E.64 R56, desc[UR8][R54.64] ;  /* 0x0000000836387981 */ /* 0x000ee8000c1e1b00 */
[----:B--2---:R0:W-:Y:S02]  /*04f0*/  STS.64 [R60], R58 ;  /* 0x0000003a3c007388 */ /* 0x0041e40000000a00 */
[----:B0-----:R-:W-:-:S06]  /*0500*/  IMAD.WIDE R58, R61, 0x8, R54 ;  /* 0x000000083d3a7825 */ /* 0x001fcc00078e0236 */
[----:B------:R-:W2:Y:S01]  /*0510*/  LDG.E.64 R58, desc[UR8][R58.64] ;  /* 0x000000083a3a7981 */ /* 0x000ea2000c1e1b00 */
[----:B------:R-:W0:Y:S01]  /*0520*/  LDCU UR5, c[0x0][0x370] ;  /* 0x00006e00ff0577ac */ /* 0x000e220008000800 */
[----:B------:R-:W-:-:S04]  /*0530*/  LEA R60, R61, R60, 0x3 ;  /* 0x0000003c3d3c7211 */ /* 0x000fc800078e18ff */
[----:B------:R-:W-:Y:S01]  /*0540*/  LEA R61, R61, R60, 0x3 ;  /* 0x0000003c3d3d7211 */ /* 0x000fe200078e18ff */
[----:B---3--:R1:W-:Y:S01]  /*0550*/  STS.64 [R60], R56 ;  /* 0x000000383c007388 */ /* 0x0083e20000000a00 */
[----:B0-----:R-:W-:-:S04]  /*0560*/  UIADD3 UR5, UPT, UPT, UR5, -0x1, URZ ;  /* 0xffffffff05057890 */ /* 0x001fc8000fffe0ff */
[----:B------:R-:W-:Y:S01]  /*0570*/  UISETP.GE.U32.AND UP0, UPT, UR6, UR5, UPT ;  /* 0x000000050600728c */ /* 0x000fe2000bf06070 */
[----:B--2---:R1:W-:Y:S01]  /*0580*/  STS.64 [R61], R58 ;  /* 0x0000003a3d007388 */ /* 0x0043e20000000a00 */
[----:B------:R-:W-:Y:S07]  /*0590*/  BAR.SYNC.DEFER_BLOCKING 0x0 ;  /* 0x0000000000007b1d */ /* 0x000fee0000010000 */
[----:B------:R-:W-:Y:S05]  /*05a0*/  BRA.U UP0, `(.L_x_7) ;  /* 0x0000000500607547 */ /* 0x000fea000b800000 */
[----:B------:R-:W-:-:S06]  /*05b0*/  UISETP.GE.AND UP0, UPT, UR7, 0x1, UPT ;  /* 0x000000010700788c */ /* 0x000fcc000bf06270 */
[----:B------:R-:W-:-:S13]  /*05c0*/  PLOP3.LUT P0, PT, PT, PT, UP0, 0x80, 0x8 ;  /* 0x000000000008781c */ /* 0x000fda0003f0f008 */
[----:B------:R-:W-:Y:S05]  /*05d0*/  @!P0 EXIT ;  /* 0x000000000000894d */ /* 0x000fea0003800000 */
[----:B------:R-:W-:Y:S01]  /*05e0*/  IADD3 R0, PT, PT, R5, R4, RZ ;  /* 0x0000000405007210 */ /* 0x000fe20007ffe0ff */
[----:B------:R-:W0:Y:S04]  /*05f0*/  LDCU UR11, c[0x0][0x398] ;  /* 0x00007300ff0b77ac */ /* 0x000e280008000800 */
[----:B------:R-:W-:Y:S01]  /*0600*/  IMAD R0, R0, UR7, RZ ;  /* 0x0000000700007c24 */ /* 0x000fe2000f8e02ff */
[----:B------:R-:W-:-:S12]  /*0610*/  UIADD3 UR5, UPT, UPT, -UR7, URZ, URZ ;  /* 0x000000ff07057290 */ /* 0x000fd8000fffe1ff */
.L_x_8:
[----:B0-----:R-:W2:Y:S01]  /*0620*/  LDS.64 R4, [UR4] ;  /* 0x00000004ff047984 */ /* 0x001ea20008000a00 */
[----:B0-----:R-:W-:Y:S02]  /*0630*/  ULEA UR6, UR11, UR4, 0x3 ;  /* 0x000000040b067291 */ /* 0x001fe4000f8e18ff */
[----:B------:R-:W-:-:S06]  /*0640*/  UIADD3 UR5, UPT, UPT, UR5, 0x1, URZ ;  /* 0x0000000105057890 */ /* 0x000fcc000fffe0ff */
[----:B------:R-:W-:Y:S01]  /*0650*/  ISETP.NE.AND P0, PT, RZ, UR5, PT ;  /* 0x00000005ff007c0c */ /* 0x000fe2000bf05270 */
[----:B-1----:R-:W0:Y:S01]  /*0660*/  LDS.64 R56, [UR6] ;  /* 0x00000006ff387984 */ /* 0x002e220008000a00 */
[----:B------:R-:W-:-:S09]  /*0670*/  ULEA UR6, UR11, UR6, 0x3 ;  /* 0x000000060b067291 */ /* 0x000fd2000f8e18ff */
[----:B------:R-:W1:Y:S01]  /*0680*/  LDS.64 R2, [UR6] ;  /* 0x00000006ff027984 */ /* 0x000e620008000a00 */
[----:B------:R-:W-:Y:S01]  /*0690*/  ULEA UR6, UR11, UR6, 0x3 ;  /* 0x000000060b067291 */ /* 0x000fe2000f8e18ff */
[----:B--2--5:R-:W-:-:S08]  /*06a0*/  DFMA R54, R6, R4, RZ ;  /* 0x000000040636722b */ /* 0x024fd000000000ff */
[----:B------:R-:W2:Y:S01]  /*06b0*/  LDS.64 R4, [UR6] ;  /* 0x00000006ff047984 */ /* 0x000ea20008000a00 */
[----:B------:R-:W-:Y:S01]  /*06c0*/  ULEA UR6, UR11, UR6, 0x3 ;  /* 0x000000060b067291 */ /* 0x000fe2000f8e18ff */
[----:B0-----:R-:W-:-:S08]  /*06d0*/  DFMA R56, R8, R56, R54 ;  /* 0x000000380838722b */ /* 0x001fd00000000036 */
[----:B------:R-:W0:Y:S01]  /*06e0*/  LDS.64 R54, [UR6] ;  /* 0x00000006ff367984 */ /* 0x000e220008000a00 */
[----:B------:R-:W-:Y:S01]  /*06f0*/  ULEA UR6, UR11, UR6, 0x3 ;  /* 0x000000060b067291 */ /* 0x000fe2000f8e18ff */
[----:B-1----:R-:W-:-:S08]  /*0700*/  DFMA R56, R10, R2, R56 ;  /* 0x000000020a38722b */ /* 0x002fd00000000038 */
[----:B------:R-:W1:Y:S01]  /*0710*/  LDS.64 R2, [UR6] ;  /* 0x00000006ff027984 */ /* 0x000e620008000a00 */
[----:B------:R-:W-:-:S04]  /*0720*/  ULEA UR6, UR11, UR6, 0x3 ;  /* 0x000000060b067291 */ /* 0x000fc8000f8e18ff */
[----:B------:R-:W-:Y:S01]  /*0730*/  ULEA UR7, UR11, UR6, 0x3 ;  /* 0x000000060b077291 */ /* 0x000fe2000f8e18ff */
[----:B--2---:R-:W-:-:S04]  /*0740*/  DFMA R56, R12, R4, R56 ;  /* 0x000000040c38722b */ /* 0x004fc80000000038 */
[----:B------:R-:W2:Y:S04]  /*0750*/  LDS.64 R4, [UR6] ;  /* 0x00000006ff047984 */ /* 0x000ea80008000a00 */
[----:B0-----:R-:W-:Y:S01]  /*0760*/  DFMA R56, R14, R54, R56 ;  /* 0x000000360e38722b */ /* 0x001fe20000000038 */
[----:B------:R-:W0:Y:S01]  /*0770*/  LDS.64 R54, [UR7] ;  /* 0x00000007ff367984 */ /* 0x000e220008000a00 */
[----:B------:R-:W-:-:S06]  /*0780*/  ULEA UR7, UR11, UR7, 0x3 ;  /* 0x000000070b077291 */ /* 0x000fcc000f8e18ff */
[----:B-1----:R-:W-:-:S03]  /*0790*/  DFMA R56, R16, R2, R56 ;  /* 0x000000021038722b */ /* 0x002fc60000000038 */
[----:B------:R-:W1:Y:S01]  /*07a0*/  LDS.64 R2, [UR7] ;  /* 0x00000007ff027984 */ /* 0x000e620008000a00 */
[----:B------:R-:W-:-:S04]  /*07b0*/  ULEA UR7, UR11, UR7, 0x3 ;  /* 0x000000070b077291 */ /* 0x000fc8000f8e18ff */
[----:B------:R-:W-:-:S04]  /*07c0*/  ULEA UR10, UR11, UR7, 0x3 ;  /* 0x000000070b0a7291 */ /* 0x000fc8000f8e18ff */
[----:B------:R-:W-:Y:S01]  /*07d0*/  ULEA UR6, UR11, UR10, 0x3 ;  /* 0x0000000a0b067291 */ /* 0x000fe2000f8e18ff */
[----:B--2---:R-:W-:Y:S01]  /*07e0*/  DFMA R56, R18, R4, R56 ;  /* 0x000000041238722b */ /* 0x004fe20000000038 */
[----:B------:R-:W2:Y:S07]  /*07f0*/  LDS.64 R4, [UR7] ;  /* 0x00000007ff047984 */ /* 0x000eae0008000a00 */
[----:B0-----:R-:W-:Y:S01]  /*0800*/  DFMA R56, R20, R54, R56 ;  /* 0x000000361438722b */ /* 0x001fe20000000038 */
[----:B------:R-:W0:Y:S07]  /*0810*/  LDS.64 R54, [UR10] ;  /* 0x0000000aff367984 */ /* 0x000e2e0008000a00 */
[----:B-1----:R-:W-:Y:S01]  /*0820*/  DFMA R56, R22, R2, R56 ;  /* 0x000000021638722b */ /* 0x002fe20000000038 */
[----:B------:R-:W1:Y:S01]  /*0830*/  LDS.64 R2, [UR6] ;  /* 0x00000006ff027984 */ /* 0x000e620008000a00 */
[----:B------:R-:W-:-:S04]  /*0840*/  ULEA UR6, UR11, UR6, 0x3 ;  /* 0x000000060b067291 */ /* 0x000fc8000f8e18ff */
[----:B------:R-:W-:Y:S02]  /*0850*/  ULEA UR7, UR11, UR6, 0x3 ;  /* 0x000000060b077291 */ /* 0x000fe4000f8e18ff */
[----:B--2---:R-:W-:-:S03]  /*0860*/  DFMA R56, R24, R4, R56 ;  /* 0x000000041838722b */ /* 0x004fc60000000038 */
[----:B------:R-:W2:Y:S01]  /*0870*/  LDS.64 R4, [UR6] ;  /* 0x00000006ff047984 */ /* 0x000ea20008000a00 */
[----:B------:R-:W-:-:S04]  /*0880*/  ULEA UR6, UR11, UR7, 0x3 ;  /* 0x000000070b067291 */ /* 0x000fc8000f8e18ff */
[----:B0-----:R-:W-:Y:S01]  /*0890*/  DFMA R56, R26, R54, R56 ;  /* 0x000000361a38722b */ /* 0x001fe20000000038 */
[----:B------:R-:W0:Y:S07]  /*08a0*/  LDS.64 R54, [UR7] ;  /* 0x00000007ff367984 */ /* 0x000e2e0008000a00 */
[----:B-1----:R-:W-:Y:S01]  /*08b0*/  DFMA R56, R28, R2, R56 ;  /* 0x000000021c38722b */ /* 0x002fe20000000038 */
[----:B------:R-:W1:Y:S01]  /*08c0*/  LDS.64 R2, [UR6] ;  /* 0x00000006ff027984 */ /* 0x000e620008000a00 */
[----:B------:R-:W-:-:S06]  /*08d0*/  ULEA UR6, UR11, UR6, 0x3 ;  /* 0x000000060b067291 */ /* 0x000fcc000f8e18ff */
[----:B--2---:R-:W-:-:S03]  /*08e0*/  DFMA R56, R30, R4, R56 ;  /* 0x000000041e38722b */ /* 0x004fc60000000038 */
[----:B------:R-:W2:Y:S01]  /*08f0*/  LDS.64 R4, [UR6] ;  /* 0x00000006ff047984 */ /* 0x000ea20008000a00 */
[----:B------:R-:W-:-:S04]  /*0900*/  ULEA UR6, UR11, UR6, 0x3 ;  /* 0x000000060b067291 */ /* 0x000fc8000f8e18ff */
[----:B------:R-:W-:Y:S01]  /*0910*/  ULEA UR7, UR11, UR6, 0x3 ;  /* 0x000000060b077291 */ /* 0x000fe2000f8e18ff */
[----:B0-----:R-:W-:-:S04]  /*0920*/  DFMA R56, R32, R54, R56 ;  /* 0x000000362038722b */ /* 0x001fc80000000038 */
[----:B------:R-:W0:Y:S04]  /*0930*/  LDS.64 R54, [UR6] ;  /* 0x00000006ff367984 */ /* 0x000e280008000a00 */
        /* <DEDUP_REMOVED lines=19> */
[----:B------:R-:W1:Y:S07]  /*0a70*/  LDS.64 R2, [UR7] ;  /* 0x00000007ff027984 */ /* 0x000e6e0008000a00 */
[----:B--2---:R-:W-:Y:S01]  /*0a80*/  DFMA R56, R48, R4, R56 ;  /* 0x000000043038722b */ /* 0x004fe20000000038 */
[----:B------:R-:W2:Y:S07]  /*0a90*/  LDC.64 R4, c[0x0][0x3a0] ;  /* 0x0000e800ff047b82 */ /* 0x000eae0000000a00 */
[----:B0-----:R-:W-:-:S08]  /*0aa0*/  DFMA R54, R50, R54, R56 ;  /* 0x000000363236722b */ /* 0x001fd00000000038 */
[----:B-1----:R-:W-:Y:S01]  /*0ab0*/  DFMA R2, R52, R2, R54 ;  /* 0x000000023402722b */ /* 0x002fe20000000036 */
[----:B--2---:R-:W-:-:S06]  /*0ac0*/  IMAD.WIDE.U32 R4, R0, 0x8, R4 ;  /* 0x0000000800047825 */ /* 0x004fcc00078e0004 */
[----:B------:R0:W-:Y:S01]  /*0ad0*/  STG.E.64 desc[UR8][R4.64], R2 ;  /* 0x0000000204007986 */ /* 0x0001e2000c101b08 */
[----:B------:R-:W-:Y:S06]  /*0ae0*/  BAR.SYNC.DEFER_BLOCKING 0x0 ;  /* 0x0000000000007b1d */ /* 0x000fec0000010000 */
[----:B------:R-:W-:Y:S05]  /*0af0*/  @!P0 EXIT ;  /* 0x000000000000894d */ /* 0x000fea0003800000 */
[----:B------:R-:W-:Y:S01]  /*0b00*/  IADD3 R0, PT, PT, R0, 0x1, RZ ;  /* 0x0000000100007810 */ /* 0x000fe20007ffe0ff */
[----:B------:R-:W-:Y:S01]  /*0b10*/  UIADD3 UR4, UPT, UPT, UR4, 0x8, URZ ;  /* 0x0000000804047890 */ /* 0x000fe2000fffe0ff */
[----:B------:R-:W-:Y:S11]  /*0b20*/  BRA `(.L_x_8) ;  /* 0xfffffff800bc7947 */ /* 0x000ff6000383ffff */
.L_x_7:
        /* <DEDUP_REMOVED lines=15> */
.L_x_11:
[----:B0-----:R-:W0:Y:S01]  /*0c20*/  LDS.64 R4, [UR4] ;  /* 0x00000004ff047984 */ /* 0x001e220008000a00 */
[----:B------:R-:W-:Y:S02]  /*0c30*/  ULEA UR5, UR7, UR4, 0x3 ;  /* 0x0000000407057291 */ /* 0x000fe4000f8e18ff */
[----:B------:R-:W-:Y:S02]  /*0c40*/  UIADD3 UR10, UPT, UPT, UR10, 0x4, URZ ;  /* 0x000000040a0a7890 */ /* 0x000fe4000fffe0ff */
[----:B------:R-:W-:Y:S02]  /*0c50*/  ULEA UR6, UR7, UR5, 0x3 ;  /* 0x0000000507067291 */ /* 0x000fe4000f8e18ff */
[----:B------:R-:W-:Y:S02]  /*0c60*/  UISETP.GE.AND UP0, UPT, UR10, -0x3, UPT ;  /* 0xfffffffd0a00788c */ /* 0x000fe4000bf06270 */
[----:B------:R-:W-:Y:S01]  /*0c70*/  ULEA UR11, UR7, UR6, 0x3 ;  /* 0x00000006070b7291 */ /* 0x000fe2000f8e18ff */
[----:B-1----:R-:W1:Y:S03]  /*0c80*/  LDS.64 R56, [UR5] ;  /* 0x00000005ff387984 */ /* 0x002e660008000a00 */
[----:B------:R-:W-:Y:S01]  /*0c90*/  ULEA UR12, UR7, UR11, 0x3 ;  /* 0x0000000b070c7291 */ /* 0x000fe2000f8e18ff */
[----:B------:R-:W2:Y:S03]  /*0ca0*/  LDS.64 R2, [UR6] ;  /* 0x00000006ff027984 */ /* 0x000ea60008000a00 */
[----:B------:R-:W-:-:S04]  /*0cb0*/  ULEA UR13, UR7, UR12, 0x3 ;  /* 0x0000000c070d7291 */ /* 0x000fc8000f8e18ff */
[----:B------:R-:W-:-:S04]  /*0cc0*/  ULEA UR14, UR7, UR13, 0x3 ;  /* 0x0000000d070e7291 */ /* 0x000fc8000f8e18ff */
[----:B------:R-:W-:-:S04]  /*0cd0*/  ULEA UR15, UR7, UR14, 0x3 ;  /* 0x0000000e070f7291 */ /* 0x000fc8000f8e18ff */
[----:B------:R-:W-:-:S04]  /*0ce0*/  ULEA UR16, UR7, UR15, 0x3 ;  /* 0x0000000f07107291 */ /* 0x000fc8000f8e18ff */
[----:B------:R-:W-:-:S04]  /*0cf0*/  ULEA UR17, UR7, UR16, 0x3 ;  /* 0x0000001007117291 */ /* 0x000fc8000f8e18ff */
[----:B------:R-:W-:Y:S01]  /*0d00*/  ULEA UR18, UR7, UR17, 0x3 ;  /* 0x0000001107127291 */ /* 0x000fe2000f8e18ff */
[----:B0----5:R-:W-:-:S03]  /*0d10*/  DFMA R54, R6, R4, RZ ;  /* 0x000000040636722b */ /* 0x021fc600000000ff */
[----:B------:R-:W-:Y:S01]  /*0d20*/  ULEA UR19, UR7, UR18, 0x3 ;  /* 0x0000001207137291 */ /* 0x000fe2000f8e18ff */
[----:B------:R-:W0:Y:S03]  /*0d30*/  LDS.64 R4, [UR11] ;  /* 0x0000000bff047984 */ /* 0x000e260008000a00 */
[----:B------:R-:W-:-:S04]  /*0d40*/  ULEA UR20, UR7, UR19, 0x3 ;  /* 0x0000001307147291 */ /* 0x000fc8000f8e18ff */
[----:B------:R-:W-:Y:S01]  /*0d50*/  ULEA UR21, UR7, UR20, 0x3 ;  /* 0x0000001407157291 */ /* 0x000fe2000f8e18ff */
[----:B-1----:R-:W-:Y:S01]  /*0d60*/  DFMA R56, R8, R56, R54 ;  /* 0x000000380838722b */ /* 0x002fe20000000036 */
[----:B------:R-:W1:Y:S02]  /*0d70*/  LDS.64 R54, [UR12] ;  /* 0x0000000cff367984 */ /* 0x000e640008000a00 */
[----:B------:R-:W-:-:S04]  /*0d80*/  ULEA UR22, UR7, UR21, 0x3 ;  /* 0x0000001507167291 */ /* 0x000fc8000f8e18ff */
[----:B------:R-:W-:Y:S01]  /*0d90*/  ULEA UR23, UR7, UR22, 0x3 ;  /* 0x0000001607177291 */ /* 0x000fe2000f8e18ff */
[----:B--2---:R-:W-:Y:S01]  /*0da0*/  DFMA R56, R10, R2, R56 ;  /* 0x000000020a38722b */ /* 0x004fe20000000038 */
[----:B------:R-:W2:Y:S02]  /*0db0*/  LDS.64 R2, [UR13] ;  /* 0x0000000dff027984 */ /* 0x000ea40008000a00 */
[----:B------:R-:W-:-:S04]  /*0dc0*/  ULEA UR24, UR7, UR23, 0x3 ;  /* 0x0000001707187291 */ /* 0x000fc8000f8e18ff */
[----:B------:R-:W-:-:S04]  /*0dd0*/  ULEA UR25, UR7, UR24, 0x3 ;  /* 0x0000001807197291 */ /* 0x000fc8000f8e18ff */
[----:B------:R-:W-:-:S04]  /*0de0*/  ULEA UR26, UR7, UR25, 0x3 ;  /* 0x00000019071a7291 */ /* 0x000fc8000f8e18ff */
[----:B------:R-:W-:-:S04]  /*0df0*/  ULEA UR27, UR7, UR26, 0x3 ;  /* 0x0000001a071b7291 */ /* 0x000fc8000f8e18ff */
[----:B------:R-:W-:-:S04]  /*0e00*/  ULEA UR28, UR7, UR27, 0x3 ;  /* 0x0000001b071c7291 */ /* 0x000fc8000f8e18ff */
[----:B------:R-:W-:Y:S01]  /*0e10*/  ULEA UR29, UR7, UR28, 0x3 ;  /* 0x0000001c071d7291 */ /* 0x000fe2000f8e18ff */
[----:B0-----:R-:W-:Y:S01]  /*0e20*/  DFMA R56, R12, R4, R56 ;  /* 0x000000040c38722b */ /* 0x001fe20000000038 */
[----:B------:R-:W0:Y:S02]  /*0e30*/  LDS.64 R4, [UR14] ;  /* 0x0000000eff047984 */ /* 0x000e240008000a00 */
[----:B------:R-:W-:-:S04]  /*0e40*/  ULEA UR30, UR7, UR29, 0x3 ;  /* 0x0000001d071e7291 */ /* 0x000fc8000f8e18ff */
[----:B------:R-:W-:Y:S01]  /*0e50*/  ULEA UR31, UR7, UR30, 0x3 ;  /* 0x0000001e071f7291 */ /* 0x000fe2000f8e18ff */
[----:B-1----:R-:W-:Y:S01]  /*0e60*/  DFMA R56, R14, R54, R56 ;  /* 0x000000360e38722b */ /* 0x002fe20000000038 */
[----:B------:R-:W1:Y:S07]  /*0e70*/  LDS.64 R54, [UR15] ;  /* 0x0000000fff367984 */ /* 0x000e6e0008000a00 */
[----:B--2---:R-:W-:Y:S01]  /*0e80*/  DFMA R56, R16, R2, R56 ;  /* 0x000000021038722b */ /* 0x004fe20000000038 */
[----:B------:R-:W2:Y:S07]  /*0e90*/  LDS.64 R2, [UR16] ;  /* 0x00000010ff027984 */ /* 0x000eae0008000a00 */
[----:B0-----:R-:W-:Y:S01]  /*0ea0*/  DFMA R56, R18, R4, R56 ;  /* 0x000000041238722b */ /* 0x001fe20000000038 */
[----:B------:R-:W0:Y:S07]  /*0eb0*/  LDS.64 R4, [UR17] ;  /* 0x00000011ff047984 */ /* 0x000e2e0008000a00 */
        /* <DEDUP_REMOVED lines=26> */
[----:B--2---:R-:W-:-:S02]  /*1060*/  DFMA R2, R46, R2, R56 ;  /* 0x000000022e02722b */ /* 0x004fc40000000038 */
[----:B------:R-:W2:Y:S06]  /*1070*/  LDS.64 R56, [UR31] ;  /* 0x0000001fff387984 */ /* 0x000eac0008000a00 */
[----:B0-----:R-:W-:Y:S02]  /*1080*/  DFMA R4, R48, R4, R2 ;  /* 0x000000043004722b */ /* 0x001fe40000000002 */
[----:B------:R-:W0:Y:S06]  /*1090*/  LDC.64 R2, c[0x0][0x3a0] ;  /* 0x0000e800ff027b82 */ /* 0x000e2c0000000a00 */
[----:B-1----:R-:W-:-:S08]  /*10a0*/  DFMA R4, R50, R54, R4 ;  /* 0x000000363204722b */ /* 0x002fd00000000004 */
[----:B--2---:R-:W-:Y:S01]  /*10b0*/  DFMA R56, R52, R56, R4 ;  /* 0x000000383438722b */ /* 0x004fe20000000004 */
[----:B0-----:R-:W-:-:S06]  /*10c0*/  IMAD.WIDE.U32 R58, R0, 0x8, R2 ;  /* 0x00000008003a7825 */ /* 0x001fcc00078e0002 */
[----:B------:R0:W-:Y:S01]  /*10d0*/  STG.E.64 desc[UR8][R58.64], R56 ;  /* 0x000000383a007986 */ /* 0x0001e2000c101b08 */
[----:B------:R-:W-:Y:S01]  /*10e0*/  BAR.SYNC.DEFER_BLOCKING 0x0 ;  /* 0x0000000000007b1d */ /* 0x000fe20000010000 */
[----:B0-----:R-:W-:-:S05]  /*10f0*/  IADD3 R59, PT, PT, R0, 0x1, RZ ;  /* 0x00000001003b7810 */ /* 0x001fca0007ffe0ff */
[----:B------:R-:W-:Y:S01]  /*1100*/  IMAD.WIDE.U32 R58, R59, 0x8, R2 ;  /* 0x000000083b3a7825 */ /* 0x000fe200078e0002 */
[----:B------:R-:W0:Y:S04]  /*1110*/  LDS.64 R4, [UR4+0x8] ;  /* 0x00000804ff047984 */ /* 0x000e280008000a00 */
[----:B------:R-:W1:Y:S01]  /*1120*/  LDS.64 R60, [UR5+0x8] ;  /* 0x00000805ff3c7984 */ /* 0x000e620008000a00 */
[----:B0-----:R-:W-:-:S03]  /*1130*/  DFMA R54, R6, R4, RZ ;  /* 0x000000040636722b */ /* 0x001fc600000000ff */
[----:B------:R-:W0:Y:S05]  /*1140*/  LDS.64 R4, [UR6+0x8] ;  /* 0x00000806ff047984 */ /* 0x000e2a0008000a00 */
[----:B-1----:R-:W-:Y:S02]  /*1150*/  DFMA R60, R8, R60, R54 ;  /* 0x0000003c083c722b */ /* 0x002fe40000000036 */
[----:B------:R-:W1:Y:S06]  /*1160*/  LDS.64 R54, [UR11+0x8] ;  /* 0x0000080bff367984 */ /* 0x000e6c0008000a00 */
[----:B0-----:R-:W-:Y:S01]  /*1170*/  DFMA R60, R10, R4, R60 ;  /* 0x000000040a3c722b */ /* 0x001fe2000000003c */
[----:B------:R-:W0:Y:S07]  /*1180*/  LDS.64 R4, [UR12+0x8] ;  /* 0x0000080cff047984 */ /* 0x000e2e0008000a00 */
[----:B-1----:R-:W-:Y:S01]  /*1190*/  DFMA R60, R12, R54, R60 ;  /* 0x000000360c3c722b */ /* 0x002fe2000000003c */
[----:B------:R-:W1:Y:S07]  /*11a0*/  LDS.64 R54, [UR13+0x8] ;  /* 0x0000080dff367984 */ /* 0x000e6e0008000a00 */
        /* <DEDUP_REMOVED lines=36> */
[----:B0-----:R-:W-:-:S08]  /*13f0*/  DFMA R4, R50, R4, R60 ;  /* 0x000000043204722b */ /* 0x001fd0000000003c */
[----:B-1----:R-:W-:-:S07]  /*1400*/  DFMA R56, R52, R54, R4 ;  /* 0x000000363438722b */ /* 0x002fce0000000004 */
        /* <DEDUP_REMOVED lines=54> */
[C---:B0-----:R-:W-:Y:S02]  /*1770*/  IADD3 R57, PT, PT, R0.reuse, 0x3, RZ ;  /* 0x0000000300397810 */ /* 0x041fe40007ffe0ff */
[----:B------:R-:W-:-:S03]  /*1780*/  IADD3 R0, PT, PT, R0, 0x4, RZ ;  /* 0x0000000400007810 */ /* 0x000fc60007ffe0ff */
[----:B------:R-:W-:Y:S01]  /*1790*/  IMAD.WIDE.U32 R2, R57, 0x8, R2 ;  /* 0x0000000839027825 */ /* 0x000fe200078e0002 */
[----:B------:R-:W0:Y:S01]  /*17a0*/  LDS.64 R4, [UR4+0x18] ;  /* 0x00001804ff047984 */ /* 0x000e220008000a00 */
[----:B------:R-:W-:-:S03]  /*17b0*/  UIADD3 UR4, UPT, UPT, UR4, 0x20, URZ ;  /* 0x0000002004047890 */ /* 0x000fc6000fffe0ff */
        /* <DEDUP_REMOVED lines=48> */
[----:B------:R-:W-:Y:S06]  /*1ac0*/  BAR.SYNC.DEFER_BLOCKING 0x0 ;  /* 0x0000000000007b1d */ /* 0x000fec0000010000 */
[----:B------:R-:W-:Y:S05]  /*1ad0*/  BRA.U !UP0, `(.L_x_11) ;  /* 0xfffffff108507547 */ /* 0x000fea000b83ffff */
.L_x_10:
[----:B------:R-:W-:-:S04]  /*1ae0*/  UIADD3 UR5, UPT, UPT, -UR10, URZ, URZ ;  /* 0x000000ff0a057290 */ /* 0x000fc8000fffe1ff */
[----:B------:R-:W-:-:S09]  /*1af0*/  UISETP.GT.AND UP0, UPT, UR5, 0x1, UPT ;  /* 0x000000010500788c */ /* 0x000fd2000bf04270 */
[----:B------:R-:W-:Y:S05]  /*1b00*/  BRA.U !UP0, `(.L_x_12) ;  /* 0x00000009080c7547 */ /* 0x000fea000b800000 */
[----:B0-----:R-:W0:Y:S01]  /*1b10*/  LDS.64 R4, [UR4] ;  /* 0x00000004ff047984 */ /* 0x001e220008000a00 */
[----:B------:R-:W-:Y:S01]  /*1b20*/  ULEA UR5, UR7, UR4, 0x3 ;  /* 0x0000000407057291 */ /* 0x000fe2000f8e18ff */
[----:B------:R-:W-:Y:S01]  /*1b30*/  PLOP3.LUT P0, PT, PT, PT, PT, 0x8, 0x80 ;  /* 0x000000000080781c */ /* 0x000fe20003f0e170 */
[----:B------:R-:W-:Y:S02]  /*1b40*/  UIADD3 UR10, UPT, UPT, UR10, 0x2, URZ ;  /* 0x000000020a0a7890 */ /* 0x000fe4000fffe0ff */
[----:B------:R-:W-:-:S04]  /*1b50*/  ULEA UR6, UR7, UR5, 0x3 ;  /* 0x0000000507067291 */ /* 0x000fc8000f8e18ff */
        /* <DEDUP_REMOVED lines=126> */
.L_x_12:
[----:B------:R-:W-:-:S13]  /*2340*/  ISETP.NE.OR P0, PT, RZ, UR10, P0 ;  /* 0x0000000aff007c0c */ /* 0x000fda0008705670 */
[----:B------:R-:W-:Y:S05]  /*2350*/  @!P0 EXIT ;  /* 0x000000000000894d */ /* 0x000fea0003800000 */
.L_x_9:
[----:B0-23--:R-:W0:Y:S01]  /*2360*/  LDS.64 R4, [UR4] ;  /* 0x00000004ff047984 */ /* 0x00de220008000a00 */
[----:B------:R-:W-:Y:S02]  /*2370*/  ULEA UR5, UR7, UR4, 0x3 ;  /* 0x0000000407057291 */ /* 0x000fe4000f8e18ff */
[----:B------:R-:W-:Y:S02]  /*2380*/  UIADD3 UR10, UPT, UPT, UR10, 0x1, URZ ;  /* 0x000000010a0a7890 */ /* 0x000fe4000fffe0ff */
[----:B------:R-:W-:Y:S02]  /*2390*/  UIADD3 UR4, UPT, UPT, UR4, 0x8, URZ ;  /* 0x0000000804047890 */ /* 0x000fe4000fffe0ff */
[----:B------:R-:W-:-:S03]  /*23a0*/  UISETP.NE.AND UP0, UPT, UR10, URZ, UPT ;  /* 0x000000ff0a00728c */ /* 0x000fc6000bf05270 */
[----:B-1----:R-:W1:Y:S01]  /*23b0*/  LDS.64 R56, [UR5] ;  /* 0x00000005ff387984 */ /* 0x002e620008000a00 */
[----:B------:R-:W-:-:S09]  /*23c0*/  ULEA UR5, UR7, UR5, 0x3 ;  /* 0x0000000507057291 */ /* 0x000fd2000f8e18ff */
[----:B------:R-:W2:Y:S01]  /*23d0*/  LDS.64 R2, [UR5] ;  /* 0x00000005ff027984 */ /* 0x000ea20008000a00 */
[----:B------:R-:W-:Y:S01]  /*23e0*/  ULEA UR5, UR7, UR5, 0x3 ;  /* 0x0000000507057291 */ /* 0x000fe2000f8e18ff */
[----:B0----5:R-:W-:-:S08]  /*23f0*/  DFMA R54, R6, R4, RZ ;  /* 0x000000040636722b */ /* 0x021fd000000000ff */
[----:B------:R-:W0:Y:S01]  /*2400*/  LDS.64 R4, [UR5] ;  /* 0x00000005ff047984 */ /* 0x000e220008000a00 */
[----:B------:R-:W-:Y:S01]  /*2410*/  ULEA UR5, UR7, UR5, 0x3 ;  /* 0x0000000507057291 */ /* 0x000fe2000f8e18ff */
[----:B-1----:R-:W-:-:S08]  /*2420*/  DFMA R56, R8, R56, R54 ;  /* 0x000000380838722b */ /* 0x002fd00000000036 */
[----:B------:R-:W1:Y:S01]  /*2430*/  LDS.64 R54, [UR5] ;  /* 0x00000005ff367984 */ /* 0x000e620008000a00 */
[----:B------:R-:W-:Y:S01]  /*2440*/  ULEA UR5, UR7, UR5, 0x3 ;  /* 0x0000000507057291 */ /* 0x000fe2000f8e18ff */
[----:B--2---:R-:W-:-:S08]  /*2450*/  DFMA R56, R10, R2, R56 ;  /* 0x000000020a38722b */ /* 0x004fd00000000038 */
        /* <DEDUP_REMOVED lines=11> */
[----:B------:R-:W-:-:S04]  /*2510*/  ULEA UR11, UR7, UR6, 0x3 ;  /* 0x00000006070b7291 */ /* 0x000fc8000f8e18ff */
[----:B------:R-:W-:Y:S01]  /*2520*/  ULEA UR5, UR7, UR11, 0x3 ;  /* 0x0000000b07057291 */ /* 0x000fe2000f8e18ff */
[----:B0-----:R-:W-:Y:S01]  /*2530*/  DFMA R56, R18, R4, R56 ;  /* 0x000000041238722b */ /* 0x001fe20000000038 */
[----:B------:R-:W0:Y:S07]  /*2540*/  LDS.64 R4, [UR6] ;  /* 0x00000006ff047984 */ /* 0x000e2e0008000a00 */
[----:B-1----:R-:W-:Y:S01]  /*2550*/  DFMA R56, R20, R54, R56 ;  /* 0x000000361438722b */ /* 0x002fe20000000038 */
[----:B------:R-:W1:Y:S07]  /*2560*/  LDS.64 R54, [UR11] ;  /* 0x0000000bff367984 */ /* 0x000e6e0008000a00 */
[----:B--2---:R-:W-:Y:S01]  /*2570*/  DFMA R56, R22, R2, R56 ;  /* 0x000000021638722b */ /* 0x004fe20000000038 */
[----:B------:R-:W2:Y:S01]  /*2580*/  LDS.64 R2, [UR5] ;  /* 0x00000005ff027984 */ /* 0x000ea20008000a00 */
[----:B------:R-:W-:-:S04]  /*2590*/  ULEA UR5, UR7, UR5, 0x3 ;  /* 0x0000000507057291 */ /* 0x000fc8000f8e18ff */
[----:B------:R-:W-:Y:S02]  /*25a0*/  ULEA UR6, UR7, UR5, 0x3 ;  /* 0x0000000507067291 */ /* 0x000fe4000f8e18ff */
[----:B0-----:R-:W-:-:S03]  /*25b0*/  DFMA R56, R24, R4, R56 ;  /* 0x000000041838722b */ /* 0x001fc60000000038 */
[----:B------:R-:W0:Y:S01]  /*25c0*/  LDS.64 R4, [UR5] ;  /* 0x00000005ff047984 */ /* 0x000e220008000a00 */
[----:B------:R-:W-:-:S04]  /*25d0*/  ULEA UR5, UR7, UR6, 0x3 ;  /* 0x0000000607057291 */ /* 0x000fc8000f8e18ff */
[----:B-1----:R-:W-:Y:S01]  /*25e0*/  DFMA R56, R26, R54, R56 ;  /* 0x000000361a38722b */ /* 0x002fe20000000038 */
[----:B------:R-:W1:Y:S07]  /*25f0*/  LDS.64 R54, [UR6] ;  /* 0x00000006ff367984 */ /* 0x000e6e0008000a00 */
[----:B--2---:R-:W-:Y:S01]  /*2600*/  DFMA R56, R28, R2, R56 ;  /* 0x000000021c38722b */ /* 0x004fe20000000038 */
[----:B------:R-:W2:Y:S01]  /*2610*/  LDS.64 R2, [UR5] ;  /* 0x00000005ff027984 */ /* 0x000ea20008000a00 */
[----:B------:R-:W-:-:S06]  /*2620*/  ULEA UR5, UR7, UR5, 0x3 ;  /* 0x0000000507057291 */ /* 0x000fcc000f8e18ff */
[----:B0-----:R-:W-:-:S03]  /*2630*/  DFMA R56, R30, R4, R56 ;  /* 0x000000041e38722b */ /* 0x001fc60000000038 */
[----:B------:R-:W0:Y:S01]  /*2640*/  LDS.64 R4, [UR5] ;  /* 0x00000005ff047984 */ /* 0x000e220008000a00 */
[----:B------:R-:W-:-:S04]  /*2650*/  ULEA UR5, UR7, UR5, 0x3 ;  /* 0x0000000507057291 */ /* 0x000fc8000f8e18ff */
[----:B------:R-:W-:Y:S01]  /*2660*/  ULEA UR6, UR7, UR5, 0x3 ;  /* 0x0000000507067291 */ /* 0x000fe2000f8e18ff */
[----:B-1----:R-:W-:-:S04]  /*2670*/  DFMA R56, R32, R54, R56 ;  /* 0x000000362038722b */ /* 0x002fc80000000038 */
[----:B------:R-:W1:Y:S04]  /*2680*/  LDS.64 R54, [UR5] ;  /* 0x00000005ff367984 */ /* 0x000e680008000a00 */
        /* <DEDUP_REMOVED lines=19> */
[----:B------:R-:W2:Y:S07]  /*27c0*/  LDS.64 R2, [UR6] ;  /* 0x00000006ff027984 */ /* 0x000eae0008000a00 */
[----:B0-----:R-:W-:Y:S01]  /*27d0*/  DFMA R56, R48, R4, R56 ;  /* 0x000000043038722b */ /* 0x001fe20000000038 */
[----:B------:R-:W0:Y:S07]  /*27e0*/  LDC.64 R4, c[0x0][0x3a0] ;  /* 0x0000e800ff047b82 */ /* 0x000e2e0000000a00 */
[----:B-1----:R-:W-:-:S08]  /*27f0*/  DFMA R54, R50, R54, R56 ;  /* 0x000000363236722b */ /* 0x002fd00000000038 */
[----:B--2---:R-:W-:Y:S01]  /*2800*/  DFMA R2, R52, R2, R54 ;  /* 0x000000023402722b */ /* 0x004fe20000000036 */
[C---:B0-----:R-:W-:Y:S01]  /*2810*/  IMAD.WIDE.U32 R4, R0.reuse, 0x8, R4 ;  /* 0x0000000800047825 */ /* 0x041fe200078e0004 */
[----:B------:R-:W-:-:S05]  /*2820*/  IADD3 R0, PT, PT, R0, 0x1, RZ ;  /* 0x0000000100007810 */ /* 0x000fca0007ffe0ff */
[----:B------:R3:W-:Y:S01]  /*2830*/  STG.E.64 desc[UR8][R4.64], R2 ;  /* 0x0000000204007986 */ /* 0x0007e2000c101b08 */
[----:B------:R-:W-:Y:S06]  /*2840*/  BAR.SYNC.DEFER_BLOCKING 0x0 ;  /* 0x0000000000007b1d */ /* 0x000fec0000010000 */
[----:B------:R-:W-:Y:S05]  /*2850*/  BRA.U UP0, `(.L_x_9) ;  /* 0xfffffff900c07547 */ /* 0x000fea000b83ffff */
[----:B------:R-:W-:Y:S05]  /*2860*/  EXIT ;  /* 0x000000000000794d */ /* 0x000fea0003800000 */
.L_x_13:
        /* <DEDUP_REMOVED lines=9> */
.L_x_59:


//--------------------- .text._Z24dgemm_madness_batched_22PdiS_iS_iidd --------------------------
	.section	.text._Z24dgemm_madness_batched_22PdiS_iS_iidd,"ax",@progbits
	.align	128
        .global         _Z24dgemm_madness_batched_22PdiS_iS_iidd
        .type           _Z24dgemm_madness_batched_22PdiS_iS_iidd,@function
        .size           _Z24dgemm_madness_batched_22PdiS_iS_iidd,(.L_x_60 - _Z24dgemm_madness_batched_22PdiS_iS_iidd)
        .other          _Z24dgemm_madness_batched_22PdiS_iS_iidd,@"STO_CUDA_ENTRY STV_DEFAULT"
_Z24dgemm_madness_batched_22PdiS_iS_iidd:
.text._Z24dgemm_madness_batched_22PdiS_iS_iidd:
        /* <DEDUP_REMOVED lines=18> */
[----:B------:R-:W-:Y:S02]  /*0120*/  IMAD.WIDE R10, R2, 0x8, R8 ;  /* 0x00000008020a7825 */ /* 0x000fe400078e0208 */
[----:B------:R-:W5:Y:S02]  /*0130*/  LDG.E.64 R8, desc[UR6][R8.64] ;  /* 0x0000000608087981 */ /* 0x000f64000c1e1b00 */
[----:B------:R-:W-:-:S04]  /*0140*/  IMAD.WIDE R52, R58, 0x8, R54 ;  /* 0x000000083a347825 */ /* 0x000fc800078e0236 */
        /* <DEDUP_REMOVED lines=39> */
[----:B------:R-:W-:Y:S01]  /*03c0*/  BAR.SYNC.DEFER_BLOCKING 0x0 ;  /* 0x0000000000007b1d */ /* 0x000fe20000010000 */
[----:B------:R-:W-:-:S04]  /*03d0*/  IMAD.WIDE R50, R58, 0x8, R52 ;  /* 0x000000083a327825 */ /* 0x000fc800078e0234 */
[----:B------:R-:W-:Y:S01]  /*03e0*/  IMAD.WIDE R56, R58, 0x8, R50 ;  /* 0x000000083a387825 */ /* 0x000fe200078e0232 */
[----:B------:R-:W2:Y:S04]  /*03f0*/  LDG.E.64 R54, desc[UR6][R54.64] ;  /* 0x0000000636367981 */ /* 0x000ea8000c1e1b00 */
[----:B------:R-:W3:Y:S04]  /*0400*/  LDG.E.64 R52, desc[UR6][R52.64] ;  /* 0x0000000634347981 */ /* 0x000ee8000c1e1b00 */
[----:B------:R-:W4:Y:S04]  /*0410*/  LDG.E.64 R50, desc[UR6][R50.64] ;  /* 0x0000000632327981 */ /* 0x000f28000c1e1b00 */
[----:B------:R-:W4:Y:S01]  /*0420*/  LDG.E.64 R56, desc[UR6][R56.64] ;  /* 0x0000000638387981 */ /* 0x000f22000c1e1b00 */
[----:B------:R-:W0:Y:S01]  /*0430*/  S2UR UR5, SR_CgaCtaId ;  /* 0x00000000000579c3 */ /* 0x000e220000008800 */
[----:B------:R-:W-:-:S02]  /*0440*/  UMOV UR4, 0x400 ;  /* 0x0000040000047882 */ /* 0x000fc40000000000 */
[----:B0-----:R-:W-:-:S06]  /*0450*/  ULEA UR4, UR5, UR4, 0x18 ;  /* 0x0000000405047291 */ /* 0x001fcc000f8ec0ff */
[----:B------:R-:W-:Y:S01]  /*0460*/  LEA R59, R0, UR4, 0x3 ;  /* 0x00000004003b7c11 */ /* 0x000fe2000f8e18ff */
[----:B------:R-:W0:Y:S03]  /*0470*/  LDCU UR5, c[0x0][0x370] ;  /* 0x00006e00ff0577ac */ /* 0x000e260008000800 */
[----:B------:R-:W-:-:S04]  /*0480*/  LEA R61, R58, R59, 0x3 ;  /* 0x0000003b3a3d7211 */ /* 0x000fc800078e18ff */
[----:B------:R-:W-:-:S04]  /*0490*/  LEA R60, R58, R61, 0x3 ;  /* 0x0000003d3a3c7211 */ /* 0x000fc800078e18ff */
[----:B------:R-:W-:Y:S01]  /*04a0*/  LEA R58, R58, R60, 0x3 ;  /* 0x0000003c3a3a7211 */ /* 0x000fe200078e18ff */
[----:B0-----:R-:W-:-:S04]  /*04b0*/  UIADD3 UR5, UPT, UPT, UR5, -0x1, URZ ;  /* 0xffffffff05057890 */ /* 0x001fc8000fffe0ff */
[----:B------:R-:W-:Y:S01]  /*04c0*/  UISETP.GE.U32.AND UP0, UPT, UR9, UR5, UPT ;  /* 0x000000050900728c */ /* 0x000fe2000bf06070 */
[----:B--2---:R0:W-:Y:S04]  /*04d0*/  STS.64 [R59], R54 ;  /* 0x000000363b007388 */ /* 0x0041e80000000a00 */
[----:B---3--:R0:W-:Y:S04]  /*04e0*/  STS.64 [R61], R52 ;  /* 0x000000343d007388 */ /* 0x0081e80000000a00 */
[----:B----4-:R0:W-:Y:S04]  /*04f0*/  STS.64 [R60], R50 ;  /* 0x000000323c007388 */ /* 0x0101e80000000a00 */
        /* <DEDUP_REMOVED lines=10> */
.L_x_15:
[----:B-1----:R-:W-:Y:S02]  /*05a0*/  ULEA UR8, UR10, UR4, 0x3 ;  /* 0x000000040a087291 */ /* 0x002fe4000f8e18ff */
[----:B0-----:R-:W1:Y:S01]  /*05b0*/  LDS.64 R4, [UR4] ;  /* 0x00000004ff047984 */ /* 0x001e620008000a00 */
[----:B------:R-:W-:Y:S02]  /*05c0*/  UIADD3 UR5, UPT, UPT, UR5, 0x1, URZ ;  /* 0x0000000105057890 */ /* 0x000fe4000fffe0ff */
[----:B------:R-:W-:-:S04]  /*05d0*/  ULEA UR9, UR10, UR8, 0x3 ;  /* 0x000000080a097291 */ /* 0x000fc8000f8e18ff */
[----:B------:R-:W-:Y:S01]  /*05e0*/  ISETP.NE.AND P0, PT, RZ, UR5, PT ;  /* 0x00000005ff007c0c */ /* 0x000fe2000bf05270 */
[----:B0-----:R-:W0:Y:S01]  /*05f0*/  LDS.64 R56, [UR8] ;  /* 0x00000008ff387984 */ /* 0x001e220008000a00 */
[----:B------:R-:W-:-:S03]  /*0600*/  ULEA UR8, UR10, UR9, 0x3 ;  /* 0x000000090a087291 */ /* 0x000fc6000f8e18ff */
[----:B------:R-:W2:Y:S01]  /*0610*/  LDS.64 R2, [UR9] ;  /* 0x00000009ff027984 */ /* 0x000ea20008000a00 */
[----:B------:R-:W-:-:S05]  /*0620*/  ULEA UR9, UR10, UR8, 0x3 ;  /* 0x000000080a097291 */ /* 0x000fca000f8e18ff */
[----:B------:R-:W3:Y:S01]  /*0630*/  LDS.64 R50, [UR8] ;  /* 0x00000008ff327984 */ /* 0x000ee20008000a00 */
[----:B------:R-:W-:-:S03]  /*0640*/  ULEA UR8, UR10, UR9, 0x3 ;  /* 0x000000090a087291 */ /* 0x000fc6000f8e18ff */
[----:B------:R-:W4:Y:S01]  /*0650*/  LDS.64 R54, [UR9] ;  /* 0x00000009ff367984 */ /* 0x000f220008000a00 */
[----:B------:R-:W-:-:S05]  /*0660*/  ULEA UR9, UR10, UR8, 0x3 ;  /* 0x000000080a097291 */ /* 0x000fca000f8e18ff */
[----:B------:R-:W4:Y:S01]  /*0670*/  LDS.64 R52, [UR8] ;  /* 0x00000008ff347984 */ /* 0x000f220008000a00 */
[----:B------:R-:W-:Y:S01]  /*0680*/  ULEA UR8, UR10, UR9, 0x3 ;  /* 0x000000090a087291 */ /* 0x000fe2000f8e18ff */
[----:B-1---5:R-:W-:-:S08]  /*0690*/  DFMA R4, R6, R4, RZ ;  /* 0x000000040604722b */ /* 0x022fd000000000ff */
[----:B0-----:R-:W-:Y:S02]  /*06a0*/  DFMA R56, R8, R56, R4 ;  /* 0x000000380838722b */ /* 0x001fe40000000004 */
[----:B------:R-:W0:Y:S01]  /*06b0*/  LDS.64 R4, [UR9] ;  /* 0x00000009ff047984 */ /* 0x000e220008000a00 */
[----:B------:R-:W-:-:S05]  /*06c0*/  ULEA UR9, UR10, UR8, 0x3 ;  /* 0x000000080a097291 */ /* 0x000fca000f8e18ff */
[----:B--2---:R-:W-:Y:S01]  /*06d0*/  DFMA R56, R10, R2, R56 ;  /* 0x000000020a38722b */ /* 0x004fe20000000038 */
[----:B------:R-:W1:Y:S01]  /*06e0*/  LDS.64 R2, [UR8] ;  /* 0x00000008ff027984 */ /* 0x000e620008000a00 */
[----:B------:R-:W-:-:S06]  /*06f0*/  ULEA UR8, UR10, UR9, 0x3 ;  /* 0x000000090a087291 */ /* 0x000fcc000f8e18ff */
[----:B---3--:R-:W-:Y:S01]  /*0700*/  DFMA R56, R12, R50, R56 ;  /* 0x000000320c38722b */ /* 0x008fe20000000038 */
[----:B------:R-:W2:Y:S01]  /*0710*/  LDS.64 R50, [UR9] ;  /* 0x00000009ff327984 */ /* 0x000ea20008000a00 */
[----:B------:R-:W-:-:S06]  /*0720*/  ULEA UR9, UR10, UR8, 0x3 ;  /* 0x000000080a097291 */ /* 0x000fcc000f8e18ff */
[----:B----4-:R-:W-:Y:S01]  /*0730*/  DFMA R56, R14, R54, R56 ;  /* 0x000000360e38722b */ /* 0x010fe20000000038 */
[----:B------:R-:W3:Y:S01]  /*0740*/  LDS.64 R54, [UR8] ;  /* 0x00000008ff367984 */ /* 0x000ee20008000a00 */
[----:B------:R-:W-:-:S06]  /*0750*/  ULEA UR8, UR10, UR9, 0x3 ;  /* 0x000000090a087291 */ /* 0x000fcc000f8e18ff */
[----:B------:R-:W-:Y:S01]  /*0760*/  DFMA R56, R16, R52, R56 ;  /* 0x000000341038722b */ /* 0x000fe20000000038 */
[----:B------:R-:W4:Y:S01]  /*0770*/  LDS.64 R52, [UR9] ;  /* 0x00000009ff347984 */ /* 0x000f220008000a00 */
[----:B------:R-:W-:-:S06]  /*0780*/  ULEA UR9, UR10, UR8, 0x3 ;  /* 0x000000080a097291 */ /* 0x000fcc000f8e18ff */
[----:B0-----:R-:W-:Y:S01]  /*0790*/  DFMA R56, R18, R4, R56 ;  /* 0x000000041238722b */ /* 0x001fe20000000038 */
[----:B------:R-:W0:Y:S01]  /*07a0*/  LDS.64 R4, [UR8] ;  /* 0x00000008ff047984 */ /* 0x000e220008000a00 */
[----:B------:R-:W-:-:S06]  /*07b0*/  ULEA UR8, UR10, UR9, 0x3 ;  /* 0x000000090a087291 */ /* 0x000fcc000f8e18ff */
[----:B-1----:R-:W-:Y:S01]  /*07c0*/  DFMA R56, R20, R2, R56 ;  /* 0x000000021438722b */ /* 0x002fe20000000038 */
[----:B------:R-:W1:Y:S01]  /*07d0*/  LDS.64 R2, [UR9] ;  /* 0x00000009ff027984 */ /* 0x000e620008000a00 */
[----:B------:R-:W-:-:S06]  /*07e0*/  ULEA UR9, UR10, UR8, 0x3 ;  /* 0x000000080a097291 */ /* 0x000fcc000f8e18ff */
[----:B--2---:R-:W-:Y:S01]  /*07f0*/  DFMA R56, R22, R50, R56 ;  /* 0x000000321638722b */ /* 0x004fe20000000038 */
[----:B------:R-:W2:Y:S01]  /*0800*/  LDS.64 R50, [UR8] ;  /* 0x00000008ff327984 */ /* 0x000ea20008000a00 */
[----:B------:R-:W-:-:S06]  /*0810*/  ULEA UR8, UR10, UR9, 0x3 ;  /* 0x000000090a087291 */ /* 0x000fcc000f8e18ff */
[----:B---3--:R-:W-:Y:S01]  /*0820*/  DFMA R56, R24, R54, R56 ;  /* 0x000000361838722b */ /* 0x008fe20000000038 */
[----:B------:R-:W3:Y:S01]  /*0830*/  LDS.64 R54, [UR9] ;  /* 0x00000009ff367984 */ /* 0x000ee20008000a00 */
[----:B------:R-:W-:-:S06]  /*0840*/  ULEA UR9, UR10, UR8, 0x3 ;  /* 0x000000080a097291 */ /* 0x000fcc000f8e18ff */
[----:B----4-:R-:W-:Y:S01]  /*0850*/  DFMA R56, R26, R52, R56 ;  /* 0x000000341a38722b */ /* 0x010fe20000000038 */
        /* <DEDUP_REMOVED lines=15> */
[----:B------:R-:W4:Y:S07]  /*0950*/  LDS.64 R52, [UR9] ;  /* 0x00000009ff347984 */ /* 0x000f2e0008000a00 */
[----:B0-----:R-:W-:Y:S01]  /*0960*/  DFMA R56, R38, R4, R56 ;  /* 0x000000042638722b */ /* 0x001fe20000000038 */
[----:B------:R-:W0:Y:S07]  /*0970*/  LDS.64 R4, [UR8] ;  /* 0x00000008ff047984 */ /* 0x000e2e0008000a00 */
[----:B-1----:R-:W-:-:S08]  /*0980*/  DFMA R2, R40, R2, R56 ;  /* 0x000000022802722b */ /* 0x002fd00000000038 */
[----:B--2---:R-:W-:Y:S02]  /*0990*/  DFMA R50, R42, R50, R2 ;  /* 0x000000322a32722b */ /* 0x004fe40000000002 */
[----:B------:R-:W1:Y:S06]  /*09a0*/  LDC.64 R2, c[0x0][0x3a0] ;  /* 0x0000e800ff027b82 */ /* 0x000e6c0000000a00 */
[----:B---3--:R-:W-:-:S08]  /*09b0*/  DFMA R50, R44, R54, R50 ;  /* 0x000000362c32722b */ /* 0x008fd00000000032 */
[----:B----4-:R-:W-:-:S08]  /*09c0*/  DFMA R50, R46, R52, R50 ;  /* 0x000000342e32722b */ /* 0x010fd00000000032 */
[----:B0-----:R-:W-:Y:S01]  /*09d0*/  DFMA R4, R48, R4, R50 ;  /* 0x000000043004722b */ /* 0x001fe20000000032 */
[----:B-1----:R-:W-:-:S06]  /*09e0*/  IMAD.WIDE.U32 R2, R0, 0x8, R2 ;  /* 0x0000000800027825 */ /* 0x002fcc00078e0002 */
[----:B------:R0:W-:Y:S01]  /*09f0*/  STG.E.64 desc[UR6][R2.64], R4 ;  /* 0x0000000402007986 */ /* 0x0001e2000c101b06 */
[----:B------:R-:W-:Y:S06]  /*0a00*/  BAR.SYNC.DEFER_BLOCKING 0x0 ;  /* 0x0000000000007b1d */ /* 0x000fec0000010000 */
[----:B------:R-:W-:Y:S05]  /*0a10*/  @!P0 EXIT ;  /* 0x000000000000894d */ /* 0x000fea0003800000 */
[----:B------:R-:W-:Y:S01]  /*0a20*/  IADD3 R0, PT, PT, R0, 0x1, RZ ;  /* 0x0000000100007810 */ /* 0x000fe20007ffe0ff */
[----:B------:R-:W-:Y:S01]  /*0a30*/  UIADD3 UR4, UPT, UPT, UR4, 0x8, URZ ;  /* 0x0000000804047890 */ /* 0x000fe2000fffe0ff */
[----:B------:R-:W-:Y:S11]  /*0a40*/  BRA `(.L_x_15) ;  /* 0xfffffff800d47947 */ /* 0x000ff6000383ffff */
.L_x_14:
        /* <DEDUP_REMOVED lines=15> */
.L_x_18:
[----:B------:R-:W-:Y:S02]  /*0b40*/  ULEA UR9, UR8, UR4, 0x3 ;  /* 0x0000000408097291 */ /* 0x000fe4000f8e18ff */
[----:B-1----:R-:W1:Y:S01]  /*0b50*/  LDS.64 R4, [UR4] ;  /* 0x00000004ff047984 */ /* 0x002e620008000a00 */
[----:B------:R-:W-:Y:S02]  /*0b60*/  UIADD3 UR5, UPT, UPT, UR5, 0x4, URZ ;  /* 0x0000000405057890 */ /* 0x000fe4000fffe0ff */
[----:B------:R-:W-:Y:S02]  /*0b70*/  ULEA UR10, UR8, UR9, 0x3 ;  /* 0x00000009080a7291 */ /* 0x000fe4000f8e18ff */
[----:B------:R-:W-:Y:S02]  /*0b80*/  UISETP.GE.AND UP0, UPT, UR5, -0x3, UPT ;  /* 0xfffffffd0500788c */ /* 0x000fe4000bf06270 */
[----:B------:R-:W-:Y:S01]  /*0b90*/  ULEA UR11, UR8, UR10, 0x3 ;  /* 0x0000000a080b7291 */ /* 0x000fe2000f8e18ff */
[----:B0-----:R-:W0:Y:S03]  /*0ba0*/  LDS.64 R56, [UR9] ;  /* 0x00000009ff387984 */ /* 0x001e260008000a00 */
[----:B------:R-:W-:Y:S01]  /*0bb0*/  ULEA UR12, UR8, UR11, 0x3 ;  /* 0x0000000b080c7291 */ /* 0x000fe2000f8e18ff */
[----:B------:R-:W2:Y:S03]  /*0bc0*/  LDS.64 R2, [UR10] ;  /* 0x0000000aff027984 */ /* 0x000ea60008000a00 */
[----:B------:R-:W-:Y:S01]  /*0bd0*/  ULEA UR13, UR8, UR12, 0x3 ;  /* 0x0000000c080d7291 */ /* 0x000fe2000f8e18ff */
[----:B------:R-:W3:Y:S03]  /*0be0*/  LDS.64 R50, [UR11] ;  /* 0x0000000bff327984 */ /* 0x000ee60008000a00 */
[----:B------:R-:W-:Y:S01]  /*0bf0*/  ULEA UR14, UR8, UR13, 0x3 ;  /* 0x0000000d080e7291 */ /* 0x000fe2000f8e18ff */
[----:B------:R-:W4:Y:S03]  /*0c00*/  LDS.64 R54, [UR12] ;  /* 0x0000000cff367984 */ /* 0x000f260008000a00 */
[----:B------:R-:W-:Y:S01]  /*0c10*/  ULEA UR15, UR8, UR14, 0x3 ;  /* 0x0000000e080f7291 */ /* 0x000fe2000f8e18ff */
[----:B------:R-:W4:Y:S03]  /*0c20*/  LDS.64 R52, [UR13] ;  /* 0x0000000dff347984 */ /* 0x000f260008000a00 */
[----:B------:R-:W-:-:S04]  /*0c30*/  ULEA UR16, UR8, UR15, 0x3 ;  /* 0x0000000f08107291 */ /* 0x000fc8000f8e18ff */
[----:B------:R-:W-:-:S04]  /*0c40*/  ULEA UR17, UR8, UR16, 0x3 ;  /* 0x0000001008117291 */ /* 0x000fc8000f8e18ff */
[----:B------:R-:W-:-:S04]  /*0c50*/  ULEA UR18, UR8, UR17, 0x3 ;  /* 0x0000001108127291 */ /* 0x000fc8000f8e18ff */
[----:B------:R-:W-:Y:S01]  /*0c60*/  ULEA UR19, UR8, UR18, 0x3 ;  /* 0x0000001208137291 */ /* 0x000fe2000f8e18ff */
[----:B-1---5:R-:W-:-:S03]  /*0c70*/  DFMA R4, R6, R4, RZ ;  /* 0x000000040604722b */ /* 0x022fc600000000ff */
[----:B------:R-:W-:-:S04]  /*0c80*/  ULEA UR20, UR8, UR19, 0x3 ;  /* 0x0000001308147291 */ /* 0x000fc8000f8e18ff */
[----:B------:R-:W-:Y:S01]  /*0c90*/  ULEA UR21, UR8, UR20, 0x3 ;  /* 0x0000001408157291 */ /* 0x000fe2000f8e18ff */
[----:B0-----:R-:W-:Y:S02]  /*0ca0*/  DFMA R56, R8, R56, R4 ;  /* 0x000000380838722b */ /* 0x001fe40000000004 */
[----:B------:R-:W0:Y:S01]  /*0cb0*/  LDS.64 R4, [UR14] ;  /* 0x0000000eff047984 */ /* 0x000e220008000a00 */
        /* <DEDUP_REMOVED lines=10> */
[----:B----4-:R-:W-:Y:S01]  /*0d60*/  DFMA R56, R14, R54, R56 ;  /* 0x000000360e38722b */ /* 0x010fe20000000038 */
[----:B------:R-:W3:Y:S02]  /*0d70*/  LDS.64 R54, [UR17] ;  /* 0x00000011ff367984 */ /* 0x000ee40008000a00 */
[----:B------:R-:W-:-:S04]  /*0d80*/  ULEA UR28, UR8, UR27, 0x3 ;  /* 0x0000001b081c7291 */ /* 0x000fc8000f8e18ff */
[----:B------:R-:W-:Y:S01]  /*0d90*/  ULEA UR29, UR8, UR28, 0x3 ;  /* 0x0000001c081d7291 */ /* 0x000fe2000f8e18ff */
[----:B------:R-:W-:Y:S01]  /*0da0*/  DFMA R56, R16, R52, R56 ;  /* 0x000000341038722b */ /* 0x000fe20000000038 */
[----:B------:R-:W4:Y:S07]  /*0db0*/  LDS.64 R52, [UR18] ;  /* 0x00000012ff347984 */ /* 0x000f2e0008000a00 */
[----:B0-----:R-:W-:Y:S01]  /*0dc0*/  DFMA R56, R18, R4, R56 ;  /* 0x000000041238722b */ /* 0x001fe20000000038 */
[----:B------:R-:W0:Y:S07]  /*0dd0*/  LDS.64 R4, [UR19] ;  /* 0x00000013ff047984 */ /* 0x000e2e0008000a00 */
[----:B-1----:R-:W-:Y:S01]  /*0de0*/  DFMA R56, R20, R2, R56 ;  /* 0x000000021438722b */ /* 0x002fe20000000038 */
[----:B------:R-:W1:Y:S07]  /*0df0*/  LDS.64 R2, [UR20] ;  /* 0x00000014ff027984 */ /* 0x000e6e0008000a00 */
[----:B--2---:R-:W-:Y:S01]  /*0e00*/  DFMA R56, R22, R50, R56 ;  /* 0x000000321638722b */ /* 0x004fe20000000038 */
[----:B------:R-:W2:Y:S07]  /*0e10*/  LDS.64 R50, [UR21] ;  /* 0x00000015ff327984 */ /* 0x000eae0008000a00 */
[----:B---3--:R-:W-:Y:S01]  /*0e20*/  DFMA R56, R24, R54, R56 ;  /* 0x000000361838722b */ /* 0x008fe20000000038 */
[----:B------:R-:W3:Y:S07]  /*0e30*/  LDS.64 R54, [UR22] ;  /* 0x00000016ff367984 */ /* 0x000eee0008000a00 */
[----:B----4-:R-:W-:Y:S01]  /*0e40*/  DFMA R56, R26, R52, R56 ;  /* 0x000000341a38722b */ /* 0x010fe20000000038 */
[----:B------:R-:W4:Y:S07]  /*0e50*/  LDS.64 R52, [UR23] ;  /* 0x00000017ff347984 */ /* 0x000f2e0008000a00 */
[----:B0-----:R-:W-:Y:S01]  /*0e60*/  DFMA R56, R28, R4, R56 ;  /* 0x000000041c38722b */ /* 0x001fe20000000038 */
[----:B------:R-:W0:Y:S07]  /*0e70*/  LDS.64 R4, [UR24] ;  /* 0x00000018ff047984 */ /* 0x000e2e0008000a00 */
[----:B-1----:R-:W-:Y:S01]  /*0e80*/  DFMA R56, R30, R2, R56 ;  /* 0x000000021e38722b */ /* 0x002fe20000000038 */
[----:B------:R-:W1:Y:S07]  /*0e90*/  LDS.64 R2, [UR25] ;  /* 0x00000019ff027984 */ /* 0x000e6e0008000a00 */
[----:B--2---:R-:W-:-:S02]  /*0ea0*/  DFMA R50, R32, R50, R56 ;  /* 0x000000322032722b */ /* 0x004fc40000000038 */
[----:B------:R-:W2:Y:S06]  /*0eb0*/  LDS.64 R56, [UR26] ;  /* 0x0000001aff387984 */ /* 0x000eac0008000a00 */
[----:B---3--:R-:W-:Y:S02]  /*0ec0*/  DFMA R54, R34, R54, R50 ;  /* 0x000000362236722b */ /* 0x008fe40000000032 */
[----:B------:R-:W3:Y:S06]  /*0ed0*/  LDS.64 R50, [UR27] ;  /* 0x0000001bff327984 */ /* 0x000eec0008000a00 */
        /* <DEDUP_REMOVED lines=12> */
[----:B------:R-:W-:Y:S01]  /*0fa0*/  BAR.SYNC.DEFER_BLOCKING 0x0 ;  /* 0x0000000000007b1d */ /* 0x000fe20000010000 */
[----:B0-----:R-:W-:-:S05]  /*0fb0*/  IADD3 R59, PT, PT, R0, 0x1, RZ ;  /* 0x00000001003b7810 */ /* 0x001fca0007ffe0ff */
[----:B------:R-:W-:Y:S01]  /*0fc0*/  IMAD.WIDE.U32 R58, R59, 0x8, R2 ;  /* 0x000000083b3a7825 */ /* 0x000fe200078e0002 */
[----:B------:R-:W0:Y:S04]  /*0fd0*/  LDS.64 R52, [UR4+0x8] ;  /* 0x00000804ff347984 */ /* 0x000e280008000a00 */
[----:B------:R-:W1:Y:S04]  /*0fe0*/  LDS.64 R60, [UR9+0x8] ;  /* 0x00000809ff3c7984 */ /* 0x000e680008000a00 */
[----:B------:R-:W2:Y:S04]  /*0ff0*/  LDS.64 R4, [UR10+0x8] ;  /* 0x0000080aff047984 */ /* 0x000ea80008000a00 */
[----:B------:R-:W3:Y:S04]  /*1000*/  LDS.64 R50, [UR11+0x8] ;  /* 0x0000080bff327984 */ /* 0x000ee80008000a00 */
[----:B------:R-:W4:Y:S04]  /*1010*/  LDS.64 R54, [UR12+0x8] ;  /* 0x0000080cff367984 */ /* 0x000f280008000a00 */
[----:B------:R-:W-:Y:S01]  /*1020*/  LDS.64 R56, [UR15+0x8] ;  /* 0x0000080fff387984 */ /* 0x000fe20008000a00 */
[----:B0-----:R-:W-:-:S08]  /*1030*/  DFMA R52, R6, R52, RZ ;  /* 0x000000340634722b */ /* 0x001fd000000000ff */
[----:B-1----:R-:W-:Y:S02]  /*1040*/  DFMA R60, R8, R60, R52 ;  /* 0x0000003c083c722b */ /* 0x002fe40000000034 */
[----:B------:R-:W0:Y:S06]  /*1050*/  LDS.64 R52, [UR13+0x8] ;  /* 0x0000080dff347984 */ /* 0x000e2c0008000a00 */
[----:B--2---:R-:W-:Y:S01]  /*1060*/  DFMA R60, R10, R4, R60 ;  /* 0x000000040a3c722b */ /* 0x004fe2000000003c */
[----:B------:R-:W1:Y:S07]  /*1070*/  LDS.64 R4, [UR14+0x8] ;  /* 0x0000080eff047984 */ /* 0x000e6e0008000a00 */
[----:B---3--:R-:W-:-:S08]  /*1080*/  DFMA R50, R12, R50, R60 ;  /* 0x000000320c32722b */ /* 0x008fd0000000003c */
[----:B----4-:R-:W-:Y:S02]  /*1090*/  DFMA R54, R14, R54, R50 ;  /* 0x000000360e36722b */ /* 0x010fe40000000032 */
[----:B------:R-:W2:Y:S06]  /*10a0*/  LDS.64 R50, [UR16+0x8] ;  /* 0x00000810ff327984 */ /* 0x000eac0008000a00 */
[----:B0-----:R-:W-:Y:S01]  /*10b0*/  DFMA R54, R16, R52, R54 ;  /* 0x000000341036722b */ /* 0x001fe20000000036 */
[----:B------:R-:W0:Y:S07]  /*10c0*/  LDS.64 R52, [UR17+0x8] ;  /* 0x00000811ff347984 */ /* 0x000e2e0008000a00 */
[----:B-1----:R-:W-:-:S02]  /*10d0*/  DFMA R4, R18, R4, R54 ;  /* 0x000000041204722b */ /* 0x002fc40000000036 */
[----:B------:R-:W1:Y:S06]  /*10e0*/  LDS.64 R54, [UR18+0x8] ;  /* 0x00000812ff367984 */ /* 0x000e6c0008000a00 */
[----:B------:R-:W-:Y:S02]  /*10f0*/  DFMA R56, R20, R56, R4 ;  /* 0x000000381438722b */ /* 0x000fe40000000004 */
[----:B------:R-:W3:Y:S06]  /*1100*/  LDS.64 R4, [UR19+0x8] ;  /* 0x00000813ff047984 */ /* 0x000eec0008000a00 */
[----:B--2---:R-:W-:Y:S01]  /*1110*/  DFMA R56, R22, R50, R56 ;  /* 0x000000321638722b */ /* 0x004fe20000000038 */
[----:B------:R-:W2:Y:S07]  /*1120*/  LDS.64 R50, [UR20+0x8] ;  /* 0x00000814ff327984 */ /* 0x000eae0008000a00 */
[----:B0-----:R-:W-:Y:S01]  /*1130*/  DFMA R56, R24, R52, R56 ;  /* 0x000000341838722b */ /* 0x001fe20000000038 */
[----:B------:R-:W0:Y:S07]  /*1140*/  LDS.64 R52, [UR21+0x8] ;  /* 0x00000815ff347984 */ /* 0x000e2e0008000a00 */
[----:B-1----:R-:W-:Y:S01]  /*1150*/  DFMA R56, R26, R54, R56 ;  /* 0x000000361a38722b */ /* 0x002fe20000000038 */
[----:B------:R-:W1:Y:S07]  /*1160*/  LDS.64 R54, [UR22+0x8] ;  /* 0x00000816ff367984 */ /* 0x000e6e0008000a00 */
[----:B---3--:R-:W-:Y:S01]  /*1170*/  DFMA R56, R28, R4, R56 ;  /* 0x000000041c38722b */ /* 0x008fe20000000038 */
[----:B------:R-:W3:Y:S07]  /*1180*/  LDS.64 R4, [UR23+0x8] ;  /* 0x00000817ff047984 */ /* 0x000eee0008000a00 */
        /* <DEDUP_REMOVED lines=12> */
[----:B-1----:R-:W-:-:S08]  /*1250*/  DFMA R54, R42, R54, R56 ;  /* 0x000000362a36722b */ /* 0x002fd00000000038 */
[----:B---3--:R-:W-:-:S08]  /*1260*/  DFMA R4, R44, R4, R54 ;  /* 0x000000042c04722b */ /* 0x008fd00000000036 */
[----:B--2---:R-:W-:-:S08]  /*1270*/  DFMA R4, R46, R50, R4 ;  /* 0x000000322e04722b */ /* 0x004fd00000000004 */
[----:B0-----:R-:W-:-:S07]  /*1280*/  DFMA R56, R48, R52, R4 ;  /* 0x000000343038722b */ /* 0x001fce0000000004 */
        /* <DEDUP_REMOVED lines=48> */
[----:B------:R-:W-:Y:S01]  /*1590*/  STG.E.64 desc[UR6][R58.64], R56 ;  /* 0x000000383a007986 */ /* 0x000fe2000c101b06 */
[----:B------:R-:W-:Y:S06]  /*15a0*/  BAR.SYNC.DEFER_BLOCKING 0x0 ;  /* 0x0000000000007b1d */ /* 0x000fec0000010000 */
[----:B------:R-:W0:Y:S01]  /*15b0*/  LDS.64 R52, [UR4+0x18] ;  /* 0x00001804ff347984 */ /* 0x000e220008000a00 */
[----:B------:R-:W-:-:S03]  /*15c0*/  UIADD3 UR4, UPT, UPT, UR4, 0x20, URZ ;  /* 0x0000002004047890 */ /* 0x000fc6000fffe0ff */
        /* <DEDUP_REMOVED lines=41> */
[----:B--2---:R-:W-:Y:S01]  /*1860*/  DFMA R4, R46, R50, R4 ;  /* 0x000000322e04722b */ /* 0x004fe20000000004 */
[C---:B------:R-:W-:Y:S02]  /*1870*/  IADD3 R51, PT, PT, R0.reuse, 0x3, RZ ;  /* 0x0000000300337810 */ /* 0x040fe40007ffe0ff */
[----:B------:R-:W-:-:S03]  /*1880*/  IADD3 R0, PT, PT, R0, 0x4, RZ ;  /* 0x0000000400007810 */ /* 0x000fc60007ffe0ff */
[----:B------:R-:W-:Y:S02]  /*1890*/  IMAD.WIDE.U32 R2, R51, 0x8, R2 ;  /* 0x0000000833027825 */ /* 0x000fe400078e0002 */
[----:B0-----:R-:W-:-:S07]  /*18a0*/  DFMA R4, R48, R52, R4 ;  /* 0x000000343004722b */ /* 0x001fce0000000004 */
[----:B------:R1:W-:Y:S01]  /*18b0*/  STG.E.64 desc[UR6][R2.64], R4 ;  /* 0x0000000402007986 */ /* 0x0003e2000c101b06 */
[----:B------:R-:W-:Y:S06]  /*18c0*/  BAR.SYNC.DEFER_BLOCKING 0x0 ;  /* 0x0000000000007b1d */ /* 0x000fec0000010000 */
[----:B------:R-:W-:Y:S05]  /*18d0*/  BRA.U !UP0, `(.L_x_18) ;  /* 0xfffffff108987547 */ /* 0x000fea000b83ffff */
.L_x_17:
[----:B------:R-:W-:-:S04]  /*18e0*/  UIADD3 UR9, UPT, UPT, -UR5, URZ, URZ ;  /* 0x000000ff05097290 */ /* 0x000fc8000fffe1ff */
[----:B------:R-:W-:-:S09]  /*18f0*/  UISETP.GT.AND UP0, UPT, UR9, 0x1, UPT ;  /* 0x000000010900788c */ /* 0x000fd2000bf04270 */
[----:B------:R-:W-:Y:S05]  /*1900*/  BRA.U !UP0, `(.L_x_19) ;  /* 0x0000000508e47547 */ /* 0x000fea000b800000 */
[----:B------:R-:W-:Y:S02]  /*1910*/  ULEA UR9, UR8, UR4, 0x3 ;  /* 0x0000000408097291 */ /* 0x000fe4000f8e18ff */
[----:B-1----:R-:W1:Y:S01]  /*1920*/  LDS.64 R4, [UR4] ;  /* 0x00000004ff047984 */ /* 0x002e620008000a00 */
[----:B------:R-:W-:Y:S01]  /*1930*/  PLOP3.LUT P0, PT, PT, PT, PT, 0x8, 0x80 ;  /* 0x000000000080781c */ /* 0x000fe20003f0e170 */
[----:B------:R-:W-:Y:S02]  /*1940*/  UIADD3 UR5, UPT, UPT, UR5, 0x2, URZ ;  /* 0x0000000205057890 */ /* 0x000fe4000fffe0ff */
[----:B------:R-:W-:-:S03]  /*1950*/  ULEA UR10, UR8, UR9, 0x3 ;  /* 0x00000009080a7291 */ /* 0x000fc6000f8e18ff */
[----:B0-----:R-:W0:Y:S01]  /*1960*/  LDS.64 R56, [UR9] ;  /* 0x00000009ff387984 */ /* 0x001e220008000a00 */
[----:B------:R-:W-:-:S05]  /*1970*/  ULEA UR11, UR8, UR10, 0x3 ;  /* 0x0000000a080b7291 */ /* 0x000fca000f8e18ff */
[----:B------:R-:W2:Y:S01]  /*1980*/  LDS.64 R2, [UR10] ;  /* 0x0000000aff027984 */ /* 0x000ea20008000a00 */
[----:B------:R-:W-:-:S03]  /*1990*/  ULEA UR12, UR8, UR11, 0x3 ;  /* 0x0000000b080c7291 */ /* 0x000fc6000f8e18ff */
[----:B------:R-:W3:Y:S01]  /*19a0*/  LDS.64 R50, [UR11] ;  /* 0x0000000bff327984 */ /* 0x000ee20008000a00 */
[----:B------:R-:W-:-:S05]  /*19b0*/  ULEA UR13, UR8, UR12, 0x3 ;  /* 0x0000000c080d7291 */ /* 0x000fca000f8e18ff */
[----:B------:R-:W4:Y:S01]  /*19c0*/  LDS.64 R54, [UR12] ;  /* 0x0000000cff367984 */ /* 0x000f220008000a00 */
[----:B------:R-:W-:-:S03]  /*19d0*/  ULEA UR14, UR8, UR13, 0x3 ;  /* 0x0000000d080e7291 */ /* 0x000fc6000f8e18ff */
[----:B------:R-:W4:Y:S01]  /*19e0*/  LDS.64 R52, [UR13] ;  /* 0x0000000dff347984 */ /* 0x000f220008000a00 */
[----:B------:R-:W-:-:S04]  /*19f0*/  ULEA UR15, UR8, UR14, 0x3 ;  /* 0x0000000e080f7291 */ /* 0x000fc8000f8e18ff */
[----:B------:R-:W-:-:S04]  /*1a00*/  ULEA UR16, UR8, UR15, 0x3 ;  /* 0x0000000f08107291 */ /* 0x000fc8000f8e18ff */
[----:B------:R-:W-:Y:S01]  /*1a10*/  ULEA UR17, UR8, UR16, 0x3 ;  /* 0x0000001008117291 */ /* 0x000fe2000f8e18ff */
[----:B-1---5:R-:W-:-:S03]  /*1a20*/  DFMA R4, R6, R4, RZ ;  /* 0x000000040604722b */ /* 0x022fc600000000ff */
[----:B------:R-:W-:-:S04]  /*1a30*/  ULEA UR18, UR8, UR17, 0x3 ;  /* 0x0000001108127291 */ /* 0x000fc8000f8e18ff */
[----:B------:R-:W-:Y:S01]  /*1a40*/  ULEA UR19, UR8, UR18, 0x3 ;  /* 0x0000001208137291 */ /* 0x000fe2000f8e18ff */
[----:B0-----:R-:W-:-:S03]  /*1a50*/  DFMA R56, R8, R56, R4 ;  /* 0x000000380838722b */ /* 0x001fc60000000004 */
[----:B------:R-:W-:Y:S01]  /*1a60*/  ULEA UR20, UR8, UR19, 0x3 ;  /* 0x0000001308147291 */ /* 0x000fe2000f8e18ff */
[----:B------:R-:W0:Y:S03]  /*1a70*/  LDS.64 R4, [UR14] ;  /* 0x0000000eff047984 */ /* 0x000e260008000a00 */
[----:B------:R-:W-:Y:S01]  /*1a80*/  ULEA UR21, UR8, UR20, 0x3 ;  /* 0x0000001408157291 */ /* 0x000fe2000f8e18ff */
[----:B--2---:R-:W-:-:S03]  /*1a90*/  DFMA R56, R10, R2, R56 ;  /* 0x000000020a38722b */ /* 0x004fc60000000038 */
        /* <DEDUP_REMOVED lines=10> */
[----:B------:R-:W-:Y:S01]  /*1b40*/  ULEA UR27, UR8, UR26, 0x3 ;  /* 0x0000001a081b7291 */ /* 0x000fe2000f8e18ff */
[----:B------:R-:W-:-:S03]  /*1b50*/  DFMA R56, R16, R52, R56 ;  /* 0x000000341038722b */ /* 0x000fc60000000038 */
[----:B------:R-:W-:Y:S01]  /*1b60*/  ULEA UR28, UR8, UR27, 0x3 ;  /* 0x0000001b081c7291 */ /* 0x000fe2000f8e18ff */
[----:B------:R-:W4:Y:S03]  /*1b70*/  LDS.64 R52, [UR18] ;  /* 0x00000012ff347984 */ /* 0x000f260008000a00 */
[----:B------:R-:W-:Y:S01]  /*1b80*/  ULEA UR29, UR8, UR28, 0x3 ;  /* 0x0000001c081d7291 */ /* 0x000fe2000f8e18ff */
        /* <DEDUP_REMOVED lines=81> */
.L_x_19:
[----:B------:R-:W-:-:S13]  /*20a0*/  ISETP.NE.OR P0, PT, RZ, UR5, P0 ;  /* 0x00000005ff007c0c */ /* 0x000fda0008705670 */
[----:B------:R-:W-:Y:S05]  /*20b0*/  @!P0 EXIT ;  /* 0x000000000000894d */ /* 0x000fea0003800000 */
.L_x_16:
[----:B------:R-:W-:Y:S02]  /*20c0*/  ULEA UR9, UR8, UR4, 0x3 ;  /* 0x0000000408097291 */ /* 0x000fe4000f8e18ff */
[----:B-123--:R-:W1:Y:S01]  /*20d0*/  LDS.64 R4, [UR4] ;  /* 0x00000004ff047984 */ /* 0x00ee620008000a00 */
[----:B------:R-:W-:Y:S02]  /*20e0*/  UIADD3 UR5, UPT, UPT, UR5, 0x1, URZ ;  /* 0x0000000105057890 */ /* 0x000fe4000fffe0ff */
[----:B------:R-:W-:Y:S02]  /*20f0*/  ULEA UR10, UR8, UR9, 0x3 ;  /* 0x00000009080a7291 */ /* 0x000fe4000f8e18ff */
[----:B------:R-:W-:Y:S02]  /*2100*/  UISETP.NE.AND UP0, UPT, UR5, URZ, UPT ;  /* 0x000000ff0500728c */ /* 0x000fe4000bf05270 */
[----:B------:R-:W-:Y:S01]  /*2110*/  UIADD3 UR4, UPT, UPT, UR4, 0x8, URZ ;  /* 0x0000000804047890 */ /* 0x000fe2000fffe0ff */
        /* <DEDUP_REMOVED lines=63> */
[C---:B-1----:R-:W-:Y:S01]  /*2510*/  IMAD.WIDE.U32 R2, R0.reuse, 0x8, R2 ;  /* 0x0000000800027825 */ /* 0x042fe200078e0002 */
[----:B------:R-:W-:-:S05]  /*2520*/  IADD3 R0, PT, PT, R0, 0x1, RZ ;  /* 0x0000000100007810 */ /* 0x000fca0007ffe0ff */
[----:B------:R3:W-:Y:S01]  /*2530*/  STG.E.64 desc[UR6][R2.64], R4 ;  /* 0x0000000402007986 */ /* 0x0007e2000c101b06 */
[----:B------:R-:W-:Y:S06]  /*2540*/  BAR.SYNC.DEFER_BLOCKING 0x0 ;  /* 0x0000000000007b1d */ /* 0x000fec0000010000 */
[----:B------:R-:W-:Y:S05]  /*2550*/  BRA.U UP0, `(.L_x_16) ;  /* 0xfffffff900d87547 */ /* 0x000fea000b83ffff */
[----:B------:R-:W-:Y:S05]  /*2560*/  EXIT ;  /* 0x000000000000794d */ /* 0x000fea0003800000 */
.L_x_20:
        /* <DEDUP_REMOVED lines=9> */
.L_x_60:


//--------------------- .text._Z24dgemm_madness_batched_20PdiS_iS_iidd --------------------------
	.section	.text._Z24dgemm_madness_batched_20PdiS_iS_iidd,"ax",@progbits
	.align	128
        .global         _Z24dgemm_madness_batched_20PdiS_iS_iidd
        .type           _Z24dgemm_madness_batched_20PdiS_iS_iidd,@function
        .size           _Z24dgemm_madness_batched_20PdiS_iS_iidd,(.L_x_61 - _Z24dgemm_madness_batched_20PdiS_iS_iidd)
        .other          _Z24dgemm_madness_batched_20PdiS_iS_iidd,@"STO_CUDA_ENTRY STV_DEFAULT"
_Z24dgemm_madness_batched_20PdiS_iS_iidd:
.text._Z24dgemm_madness_batched_20PdiS_iS_iidd:
[----:B------:R-:W-:Y:S01]  /*0000*/  LDC R1, c[0x0][0x37c] ;  /* 0x0000df00ff017b82 */ /* 0x000fe20000000800 */
[----:B------:R-:W0:Y:S07]  /*0010*/  S2R R0, SR_TID.X ;  /* 0x0000000000007919 */ /* 0x000e2e0000002100 */
[----:B------:R-:W-:Y:S01]  /*0020*/  S2UR UR11, SR_CTAID.Y ;  /* 0x00000000000b79c3 */ /* 0x000fe20000002600 */
[----:B------:R-:W1:Y:S01]  /*0030*/  LDCU UR7, c[0x0][0x398] ;  /* 0x00007300ff0777ac */ /* 0x000e620008000800 */
[----:B------:R-:W2:Y:S06]  /*0040*/  LDCU.64 UR8, c[0x0][0x358] ;  /* 0x00006b00ff0877ac */ /* 0x000eac0008000a00 */
[----:B------:R-:W0:Y:S08]  /*0050*/  S2UR UR6, SR_CTAID.X ;  /* 0x00000000000679c3 */ /* 0x000e300000002500 */
[----:B------:R-:W0:Y:S08]  /*0060*/  LDC R3, c[0x0][0x360] ;  /* 0x0000d800ff037b82 */ /* 0x000e300000000800 */
[----:B------:R-:W3:Y:S08]  /*0070*/  LDC R2, c[0x0][0x388] ;  /* 0x0000e200ff027b82 */ /* 0x000ef00000000800 */
[----:B------:R-:W4:Y:S01]  /*0080*/  LDC.64 R4, c[0x0][0x380] ;  /* 0x0000e000ff047b82 */ /* 0x000f220000000a00 */
[----:B0-----:R-:W-:-:S07]  /*0090*/  IMAD R53, R3, UR6, R0 ;  /* 0x0000000603357c24 */ /* 0x001fce000f8e0200 */
[----:B------:R-:W0:Y:S01]  /*00a0*/  LDC.64 R46, c[0x0][0x390] ;  /* 0x0000e400ff2e7b82 */ /* 0x000e220000000a00 */
[----:B---3--:R-:W-:-:S04]  /*00b0*/  IMAD R6, R2, UR11, RZ ;  /* 0x0000000b02067c24 */ /* 0x008fc8000f8e02ff */
[----:B-1----:R-:W-:-:S04]  /*00c0*/  IMAD R7, R6, UR7, R53 ;  /* 0x0000000706077c24 */ /* 0x002fc8000f8e0235 */
[----:B----4-:R-:W-:-:S04]  /*00d0*/  IMAD.WIDE R4, R7, 0x8, R4 ;  /* 0x0000000807047825 */ /* 0x010fc800078e0204 */
[----:B------:R-:W-:Y:S02]  /*00e0*/  IMAD.WIDE R6, R2, 0x8, R4 ;  /* 0x0000000802067825 */ /* 0x000fe400078e0204 */
[----:B--2---:R-:W5:Y:S02]  /*00f0*/  LDG.E.64 R4, desc[UR8][R4.64] ;  /* 0x0000000804047981 */ /* 0x004f64000c1e1b00 */
        /* <DEDUP_REMOVED lines=38> */
[----:B------:R-:W-:Y:S01]  /*0360*/  BAR.SYNC.DEFER_BLOCKING 0x0 ;  /* 0x0000000000007b1d */ /* 0x000fe20000010000 */
[----:B------:R-:W-:-:S04]  /*0370*/  IMAD.WIDE R48, R3, 0x8, R46 ;  /* 0x0000000803307825 */ /* 0x000fc800078e022e */
[C---:B------:R-:W-:Y:S01]  /*0380*/  IMAD.WIDE R50, R3.reuse, 0x8, R48 ;  /* 0x0000000803327825 */ /* 0x040fe200078e0230 */
[----:B------:R-:W2:Y:S04]  /*0390*/  LDG.E.64 R44, desc[UR8][R46.64] ;  /* 0x000000082e2c7981 */ /* 0x000ea8000c1e1b00 */
[----:B------:R-:W3:Y:S04]  /*03a0*/  LDG.E.64 R46, desc[UR8][R48.64] ;  /* 0x00000008302e7981 */ /* 0x000ee8000c1e1b00 */
[----:B------:R0:W4:Y:S02]  /*03b0*/  LDG.E.64 R48, desc[UR8][R50.64] ;  /* 0x0000000832307981 */ /* 0x000124000c1e1b00 */
[----:B0-----:R-:W-:-:S06]  /*03c0*/  IMAD.WIDE R50, R3, 0x8, R50 ;  /* 0x0000000803327825 */ /* 0x001fcc00078e0232 */
[----:B------:R-:W4:Y:S01]  /*03d0*/  LDG.E.64 R50, desc[UR8][R50.64] ;  /* 0x0000000832327981 */ /* 0x000f22000c1e1b00 */
[----:B------:R-:W0:Y:S01]  /*03e0*/  S2UR UR5, SR_CgaCtaId ;  /* 0x00000000000579c3 */ /* 0x000e220000008800 */
[----:B------:R-:W-:Y:S02]  /*03f0*/  UMOV UR4, 0x400 ;  /* 0x0000040000047882 */ /* 0x000fe40000000000 */
[----:B0-----:R-:W-:-:S06]  /*0400*/  ULEA UR4, UR5, UR4, 0x18 ;  /* 0x0000000405047291 */ /* 0x001fcc000f8ec0ff */
[----:B------:R-:W-:Y:S01]  /*0410*/  LEA R52, R0, UR4, 0x3 ;  /* 0x0000000400347c11 */ /* 0x000fe2000f8e18ff */
[----:B------:R-:W0:Y:S02]  /*0420*/  LDCU UR5, c[0x0][0x370] ;  /* 0x00006e00ff0577ac */ /* 0x000e240008000800 */
[----:B0-----:R-:W-:-:S04]  /*0430*/  UIADD3 UR5, UPT, UPT, UR5, -0x1, URZ ;  /* 0xffffffff05057890 */ /* 0x001fc8000fffe0ff */
[----:B------:R-:W-:Y:S01]  /*0440*/  UISETP.GE.U32.AND UP0, UPT, UR6, UR5, UPT ;  /* 0x000000050600728c */ /* 0x000fe2000bf06070 */
[----:B--2---:R0:W-:Y:S02]  /*0450*/  STS.64 [R52], R44 ;  /* 0x0000002c34007388 */ /* 0x0041e40000000a00 */
[----:B0-----:R-:W-:-:S04]  /*0460*/  LEA R52, R3, R52, 0x3 ;  /* 0x0000003403347211 */ /* 0x001fc800078e18ff */
[C---:B------:R-:W-:Y:S01]  /*0470*/  LEA R44, R3.reuse, R52, 0x3 ;  /* 0x00000034032c7211 */ /* 0x040fe200078e18ff */
[----:B---3--:R0:W-:Y:S03]  /*0480*/  STS.64 [R52], R46 ;  /* 0x0000002e34007388 */ /* 0x0081e60000000a00 */
[----:B------:R-:W-:Y:S01]  /*0490*/  LEA R45, R3, R44, 0x3 ;  /* 0x0000002c032d7211 */ /* 0x000fe200078e18ff */
[----:B----4-:R0:W-:Y:S04]  /*04a0*/  STS.64 [R44], R48 ;  /* 0x000000302c007388 */ /* 0x0101e80000000a00 */
[----:B------:R0:W-:Y:S01]  /*04b0*/  STS.64 [R45], R50 ;  /* 0x000000322d007388 */ /* 0x0001e20000000a00 */
[----:B------:R-:W-:Y:S06]  /*04c0*/  BAR.SYNC.DEFER_BLOCKING 0x0 ;  /* 0x0000000000007b1d */ /* 0x000fec0000010000 */
[----:B------:R-:W-:Y:S05]  /*04d0*/  BRA.U UP0, `(.L_x_21) ;  /* 0x0000000500307547 */ /* 0x000fea000b800000 */
[----:B------:R-:W-:-:S06]  /*04e0*/  UISETP.GE.AND UP0, UPT, UR7, 0x1, UPT ;  /* 0x000000010700788c */ /* 0x000fcc000bf06270 */
[----:B------:R-:W-:-:S13]  /*04f0*/  PLOP3.LUT P0, PT, PT, PT, UP0, 0x80, 0x8 ;  /* 0x000000000008781c */ /* 0x000fda0003f0f008 */
[----:B------:R-:W-:Y:S05]  /*0500*/  @!P0 EXIT ;  /* 0x000000000000894d */ /* 0x000fea0003800000 */
[----:B------:R-:W-:Y:S01]  /*0510*/  IMAD R0, R2, UR11, R53 ;  /* 0x0000000b02007c24 */ /* 0x000fe2000f8e0235 */
[----:B------:R-:W1:Y:S03]  /*0520*/  LDCU UR10, c[0x0][0x398] ;  /* 0x00007300ff0a77ac */ /* 0x000e660008000800 */
[----:B------:R-:W-:Y:S01]  /*0530*/  IMAD R0, R0, UR7, RZ ;  /* 0x0000000700007c24 */ /* 0x000fe2000f8e02ff */
[----:B------:R-:W-:-:S12]  /*0540*/  UIADD3 UR5, UPT, UPT, -UR7, URZ, URZ ;  /* 0x000000ff07057290 */ /* 0x000fd8000fffe1ff */
.L_x_22:
[----:B0-----:R-:W0:Y:S01]  /*0550*/  LDS.64 R44, [UR4] ;  /* 0x00000004ff2c7984 */ /* 0x001e220008000a00 */
[----:B-1----:R-:W-:Y:S02]  /*0560*/  ULEA UR6, UR10, UR4, 0x3 ;  /* 0x000000040a067291 */ /* 0x002fe4000f8e18ff */
[----:B------:R-:W-:-:S06]  /*0570*/  UIADD3 UR5, UPT, UPT, UR5, 0x1, URZ ;  /* 0x0000000105057890 */ /* 0x000fcc000fffe0ff */
[----:B------:R-:W-:Y:S01]  /*0580*/  ISETP.NE.AND P0, PT, RZ, UR5, PT ;  /* 0x00000005ff007c0c */ /* 0x000fe2000bf05270 */
[----:B------:R-:W1:Y:S01]  /*0590*/  LDS.64 R48, [UR6] ;  /* 0x00000006ff307984 */ /* 0x000e620008000a00 */
        /* <DEDUP_REMOVED lines=8> */
[----:B------:R-:W-:-:S04]  /*0620*/  ULEA UR6, UR10, UR6, 0x3 ;  /* 0x000000060a067291 */ /* 0x000fc8000f8e18ff */
[----:B------:R-:W-:Y:S01]  /*0630*/  ULEA UR7, UR10, UR6, 0x3 ;  /* 0x000000060a077291 */ /* 0x000fe2000f8e18ff */
[----:B--2---:R-:W-:-:S04]  /*0640*/  DFMA R48, R8, R2, R48 ;  /* 0x000000020830722b */ /* 0x004fc80000000030 */
[----:B------:R-:W2:Y:S01]  /*0650*/  LDS.64 R2, [UR6] ;  /* 0x00000006ff027984 */ /* 0x000ea20008000a00 */
[----:B------:R-:W-:-:S03]  /*0660*/  ULEA UR6, UR10, UR7, 0x3 ;  /* 0x000000070a067291 */ /* 0x000fc6000f8e18ff */
        /* <DEDUP_REMOVED lines=42> */
[----:B0-----:R-:W-:Y:S01]  /*0910*/  DFMA R44, R40, R44, R48 ;  /* 0x0000002c282c722b */ /* 0x001fe20000000030 */
[----:B--2---:R-:W-:-:S07]  /*0920*/  IMAD.WIDE.U32 R2, R0, 0x8, R2 ;  /* 0x0000000800027825 */ /* 0x004fce00078e0002 */
[----:B-1----:R-:W-:-:S07]  /*0930*/  DFMA R44, R42, R46, R44 ;  /* 0x0000002e2a2c722b */ /* 0x002fce000000002c */
[----:B------:R0:W-:Y:S01]  /*0940*/  STG.E.64 desc[UR8][R2.64], R44 ;  /* 0x0000002c02007986 */ /* 0x0001e2000c101b08 */
[----:B------:R-:W-:Y:S06]  /*0950*/  BAR.SYNC.DEFER_BLOCKING 0x0 ;  /* 0x0000000000007b1d */ /* 0x000fec0000010000 */
[----:B------:R-:W-:Y:S05]  /*0960*/  @!P0 EXIT ;  /* 0x000000000000894d */ /* 0x000fea0003800000 */
[----:B------:R-:W-:Y:S01]  /*0970*/  IADD3 R0, PT, PT, R0, 0x1, RZ ;  /* 0x0000000100007810 */ /* 0x000fe20007ffe0ff */
[----:B------:R-:W-:Y:S01]  /*0980*/  UIADD3 UR4, UPT, UPT, UR4, 0x8, URZ ;  /* 0x0000000804047890 */ /* 0x000fe2000fffe0ff */
[----:B------:R-:W-:Y:S11]  /*0990*/  BRA `(.L_x_22) ;  /* 0xfffffff800ec7947 */ /* 0x000ff6000383ffff */
.L_x_21:
[----:B------:R-:W-:Y:S02]  /*09a0*/  UIADD3 UR6, UPT, UPT, -UR6, URZ, URZ ;  /* 0x000000ff06067290 */ /* 0x000fe4000fffe1ff */
[----:B------:R-:W-:-:S04]  /*09b0*/  UISETP.GE.AND UP0, UPT, UR7, 0x1, UPT ;  /* 0x000000010700788c */ /* 0x000fc8000bf06270 */
[----:B------:R-:W-:Y:S02]  /*09c0*/  IMAD R3, R3, UR6, R2 ;  /* 0x0000000603037c24 */ /* 0x000fe4000f8e0202 */
[----:B------:R-:W-:-:S04]  /*09d0*/  PLOP3.LUT P0, PT, PT, PT, UP0, 0x80, 0x8 ;  /* 0x000000000008781c */ /* 0x000fc80003f0f008 */
[----:B------:R-:W-:-:S13]  /*09e0*/  ISETP.GE.U32.OR P0, PT, R0, R3, !P0 ;  /* 0x000000030000720c */ /* 0x000fda0004706470 */
[----:B------:R-:W-:Y:S05]  /*09f0*/  @P0 EXIT ;  /* 0x000000000000094d */ /* 0x000fea0003800000 */
[----:B------:R-:W-:Y:S01]  /*0a00*/  UIADD3 UR10, UPT, UPT, -UR7, URZ, URZ ;  /* 0x000000ff070a7290 */ /* 0x000fe2000fffe1ff */
[----:B------:R-:W-:-:S03]  /*0a10*/  IMAD R0, R2, UR11, R53 ;  /* 0x0000000b02007c24 */ /* 0x000fc6000f8e0235 */
[----:B------:R-:W-:Y:S01]  /*0a20*/  UISETP.GE.AND UP0, UPT, UR10, URZ, UPT ;  /* 0x000000ff0a00728c */ /* 0x000fe2000bf06270 */
[----:B------:R-:W-:-:S08]  /*0a30*/  IMAD R0, R0, UR7, RZ ;  /* 0x0000000700007c24 */ /* 0x000fd0000f8e02ff */
[----:B------:R-:W-:Y:S05]  /*0a40*/  BRA.U UP0, `(.L_x_23) ;  /* 0x0000001500047547 */ /* 0x000fea000b800000 */
[----:B------:R-:W-:Y:S01]  /*0a50*/  UIADD3 UR5, UPT, UPT, -UR10, URZ, URZ ;  /* 0x000000ff0a057290 */ /* 0x000fe2000fffe1ff */
[----:B------:R-:W-:-:S03]  /*0a60*/  PLOP3.LUT P0, PT, PT, PT, PT, 0x80, 0x8 ;  /* 0x000000000008781c */ /* 0x000fc60003f0f070 */
[----:B------:R-:W-:-:S09]  /*0a70*/  UISETP.GT.AND UP0, UPT, UR5, 0x3, UPT ;  /* 0x000000030500788c */ /* 0x000fd2000bf04270 */
[----:B------:R-:W-:Y:S05]  /*0a80*/  BRA.U !UP0, `(.L_x_24) ;  /* 0x0000000d08247547 */ /* 0x000fea000b800000 */
[----:B------:R-:W-:-:S13]  /*0a90*/  PLOP3.LUT P0, PT, PT, PT, PT, 0x8, 0x80 ;  /* 0x000000000080781c */ /* 0x000fda0003f0e170 */
.L_x_25:
[----:B01----:R-:W0:Y:S01]  /*0aa0*/  LDS.64 R44, [UR4] ;  /* 0x00000004ff2c7984 */ /* 0x003e220008000a00 */
[----:B------:R-:W-:Y:S02]  /*0ab0*/  ULEA UR5, UR7, UR4, 0x3 ;  /* 0x0000000407057291 */ /* 0x000fe4000f8e18ff */
[----:B------:R-:W-:Y:S02]  /*0ac0*/  UIADD3 UR10, UPT, UPT, UR10, 0x4, URZ ;  /* 0x000000040a0a7890 */ /* 0x000fe4000fffe0ff */
[----:B------:R-:W-:Y:S02]  /*0ad0*/  ULEA UR6, UR7, UR5, 0x3 ;  /* 0x0000000507067291 */ /* 0x000fe4000f8e18ff */
[----:B------:R-:W-:Y:S02]  /*0ae0*/  UISETP.GE.AND UP0, UPT, UR10, -0x3, UPT ;  /* 0xfffffffd0a00788c */ /* 0x000fe4000bf06270 */
[----:B------:R-:W-:Y:S01]  /*0af0*/  ULEA UR11, UR7, UR6, 0x3 ;  /* 0x00000006070b7291 */ /* 0x000fe2000f8e18ff */
[----:B------:R-:W1:Y:S03]  /*0b00*/  LDS.64 R48, [UR5] ;  /* 0x00000005ff307984 */ /* 0x000e660008000a00 */
        /* <DEDUP_REMOVED lines=193> */
.L_x_24:
[----:B------:R-:W-:-:S04]  /*1720*/  UIADD3 UR5, UPT, UPT, -UR10, URZ, URZ ;  /* 0x000000ff0a057290 */ /* 0x000fc8000fffe1ff */
[----:B------:R-:W-:-:S09]  /*1730*/  UISETP.GT.AND UP0, UPT, UR5, 0x1, UPT ;  /* 0x000000010500788c */ /* 0x000fd2000bf04270 */
[----:B------:R-:W-:Y:S05]  /*1740*/  BRA.U !UP0, `(.L_x_26) ;  /* 0x0000000508bc7547 */ /* 0x000fea000b800000 */
[----:B01----:R-:W0:Y:S01]  /*1750*/  LDS.64 R44, [UR4] ;  /* 0x00000004ff2c7984 */ /* 0x003e220008000a00 */
[----:B------:R-:W-:Y:S01]  /*1760*/  ULEA UR5, UR7, UR4, 0x3 ;  /* 0x0000000407057291 */ /* 0x000fe2000f8e18ff */
[----:B------:R-:W-:Y:S01]  /*1770*/  PLOP3.LUT P0, PT, PT, PT, PT, 0x8, 0x80 ;  /* 0x000000000080781c */ /* 0x000fe20003f0e170 */
[----:B------:R-:W-:Y:S02]  /*1780*/  UIADD3 UR10, UPT, UPT, UR10, 0x2, URZ ;  /* 0x000000020a0a7890 */ /* 0x000fe4000fffe0ff */
[----:B------:R-:W-:-:S04]  /*1790*/  ULEA UR6, UR7, UR5, 0x3 ;  /* 0x0000000507067291 */ /* 0x000fc8000f8e18ff */
        /* <DEDUP_REMOVED lines=106> */
.L_x_26:
[----:B------:R-:W-:-:S13]  /*1e40*/  ISETP.NE.OR P0, PT, RZ, UR10, P0 ;  /* 0x0000000aff007c0c */ /* 0x000fda0008705670 */
[----:B------:R-:W-:Y:S05]  /*1e50*/  @!P0 EXIT ;  /* 0x000000000000894d */ /* 0x000fea0003800000 */
.L_x_23:
[----:B0123--:R-:W0:Y:S01]  /*1e60*/  LDS.64 R44, [UR4] ;  /* 0x00000004ff2c7984 */ /* 0x00fe220008000a00 */
[----:B------:R-:W-:Y:S02]  /*1e70*/  ULEA UR5, UR7, UR4, 0x3 ;  /* 0x0000000407057291 */ /* 0x000fe4000f8e18ff */
[----:B------:R-:W-:Y:S02]  /*1e80*/  UIADD3 UR10, UPT, UPT, UR10, 0x1, URZ ;  /* 0x000000010a0a7890 */ /* 0x000fe4000fffe0ff */
[----:B------:R-:W-:Y:S02]  /*1e90*/  UIADD3 UR4, UPT, UPT, UR4, 0x8, URZ ;  /* 0x0000000804047890 */ /* 0x000fe4000fffe0ff */
[----:B------:R-:W-:-:S03]  /*1ea0*/  UISETP.NE.AND UP0, UPT, UR10, URZ, UPT ;  /* 0x000000ff0a00728c */ /* 0x000fc6000bf05270 */
        /* <DEDUP_REMOVED lines=57> */
[C---:B--2---:R-:W-:Y:S01]  /*2240*/  IMAD.WIDE.U32 R2, R0.reuse, 0x8, R2 ;  /* 0x0000000800027825 */ /* 0x044fe200078e0002 */
[----:B------:R-:W-:-:S06]  /*2250*/  IADD3 R0, PT, PT, R0, 0x1, RZ ;  /* 0x0000000100007810 */ /* 0x000fcc0007ffe0ff */
[----:B-1----:R-:W-:-:S07]  /*2260*/  DFMA R44, R42, R46, R44 ;  /* 0x0000002e2a2c722b */ /* 0x002fce000000002c */
[----:B------:R3:W-:Y:S01]  /*2270*/  STG.E.64 desc[UR8][R2.64], R44 ;  /* 0x0000002c02007986 */ /* 0x0007e2000c101b08 */
[----:B------:R-:W-:Y:S06]  /*2280*/  BAR.SYNC.DEFER_BLOCKING 0x0 ;  /* 0x0000000000007b1d */ /* 0x000fec0000010000 */
[----:B------:R-:W-:Y:S05]  /*2290*/  BRA.U UP0, `(.L_x_23) ;  /* 0xfffffff900f07547 */ /* 0x000fea000b83ffff */
[----:B------:R-:W-:Y:S05]  /*22a0*/  EXIT ;  /* 0x000000000000794d */ /* 0x000fea0003800000 */
.L_x_27:
        /* <DEDUP_REMOVED lines=13> */
.L_x_61:


//--------------------- .text._Z24dgemm_madness_batched_18PdiS_iS_iidd --------------------------
	.section	.text._Z24dgemm_madness_batched_18PdiS_iS_iidd,"ax",@progbits
	.align	128
        .global         _Z24dgemm_madness_batched_18PdiS_iS_iidd
        .type           _Z24dgemm_madness_batched_18PdiS_iS_iidd,@function
        .size           _Z24dgemm_madness_batched_18PdiS_iS_iidd,(.L_x_62 - _Z24dgemm_madness_batched_18PdiS_iS_iidd)
        .other          _Z24dgemm_madness_batched_18PdiS_iS_iidd,@"STO_CUDA_ENTRY STV_DEFAULT"
_Z24dgemm_madness_batched_18PdiS_iS_iidd:
.text._Z24dgemm_madness_batched_18PdiS_iS_iidd:
        /* <DEDUP_REMOVED lines=53> */
[----:B------:R-:W-:-:S05]  /*0350*/  IMAD.WIDE R40, R49, 0x8, R42 ;  /* 0x0000000831287825 */ /* 0x000fca00078e022a */
[----:B------:R-:W2:Y:S04]  /*0360*/  LDG.E.64 R38, desc[UR6][R38.64] ;  /* 0x0000000626267981 */ /* 0x000ea8000c1e1b00 */
[----:B------:R-:W3:Y:S04]  /*0370*/  LDG.E.64 R42, desc[UR6][R42.64] ;  /* 0x000000062a2a7981 */ /* 0x000ee8000c1e1b00 */
[----:B------:R-:W4:Y:S01]  /*0380*/  LDG.E.64 R40, desc[UR6][R40.64] ;  /* 0x0000000628287981 */ /* 0x000f22000c1e1b00 */
[----:B------:R-:W0:Y:S01]  /*0390*/  S2UR UR5, SR_CgaCtaId ;  /* 0x00000000000579c3 */ /* 0x000e220000008800 */
[----:B------:R-:W-:-:S02]  /*03a0*/  UMOV UR4, 0x400 ;  /* 0x0000040000047882 */ /* 0x000fc40000000000 */
[----:B0-----:R-:W-:Y:S01]  /*03b0*/  ULEA UR4, UR5, UR4, 0x18 ;  /* 0x0000000405047291 */ /* 0x001fe2000f8ec0ff */
[----:B------:R-:W0:Y:S05]  /*03c0*/  LDCU UR5, c[0x0][0x370] ;  /* 0x00006e00ff0577ac */ /* 0x000e2a0008000800 */
[----:B------:R-:W-:-:S04]  /*03d0*/  LEA R48, R0, UR4, 0x3 ;  /* 0x0000000400307c11 */ /* 0x000fc8000f8e18ff */
[----:B------:R-:W-:-:S04]  /*03e0*/  LEA R50, R49, R48, 0x3 ;  /* 0x0000003031327211 */ /* 0x000fc800078e18ff */
[----:B------:R-:W-:Y:S01]  /*03f0*/  LEA R49, R49, R50, 0x3 ;  /* 0x0000003231317211 */ /* 0x000fe200078e18ff */
[----:B0-----:R-:W-:-:S04]  /*0400*/  UIADD3 UR5, UPT, UPT, UR5, -0x1, URZ ;  /* 0xffffffff05057890 */ /* 0x001fc8000fffe0ff */
[----:B------:R-:W-:Y:S01]  /*0410*/  UISETP.GE.U32.AND UP0, UPT, UR8, UR5, UPT ;  /* 0x000000050800728c */ /* 0x000fe2000bf06070 */
[----:B--2---:R0:W-:Y:S04]  /*0420*/  STS.64 [R48], R38 ;  /* 0x0000002630007388 */ /* 0x0041e80000000a00 */
[----:B---3--:R0:W-:Y:S04]  /*0430*/  STS.64 [R50], R42 ;  /* 0x0000002a32007388 */ /* 0x0081e80000000a00 */
[----:B----4-:R0:W-:Y:S01]  /*0440*/  STS.64 [R49], R40 ;  /* 0x0000002831007388 */ /* 0x0101e20000000a00 */
        /* <DEDUP_REMOVED lines=9> */
.L_x_29:
        /* <DEDUP_REMOVED lines=12> */
[----:B------:R-:W-:Y:S01]  /*05a0*/  ULEA UR9, UR10, UR8, 0x3 ;  /* 0x000000080a097291 */ /* 0x000fe2000f8e18ff */
[----:B0----5:R-:W-:-:S04]  /*05b0*/  DFMA R44, R2, R42, RZ ;  /* 0x0000002a022c722b */ /* 0x021fc800000000ff */
[----:B------:R-:W0:Y:S01]  /*05c0*/  LDS.64 R42, [UR8] ;  /* 0x00000008ff2a7984 */ /* 0x000e220008000a00 */
[----:B------:R-:W-:-:S03]  /*05d0*/  ULEA UR8, UR10, UR9, 0x3 ;  /* 0x000000090a087291 */ /* 0x000fc6000f8e18ff */
[----:B-1----:R-:W-:Y:S02]  /*05e0*/  DFMA R48, R4, R48, R44 ;  /* 0x000000300430722b */ /* 0x002fe4000000002c */
[----:B------:R-:W1:Y:S01]  /*05f0*/  LDS.64 R44, [UR9] ;  /* 0x00000009ff2c7984 */ /* 0x000e620008000a00 */
[----:B------:R-:W-:-:S05]  /*0600*/  ULEA UR9, UR10, UR8, 0x3 ;  /* 0x000000080a097291 */ /* 0x000fca000f8e18ff */
        /* <DEDUP_REMOVED lines=28> */
[----:B------:R-:W1:Y:S07]  /*07d0*/  LDS.64 R44, [UR9] ;  /* 0x00000009ff2c7984 */ /* 0x000e6e0008000a00 */
[----:B--2---:R-:W-:Y:S01]  /*07e0*/  DFMA R48, R26, R46, R48 ;  /* 0x0000002e1a30722b */ /* 0x004fe20000000030 */
[----:B------:R-:W2:Y:S07]  /*07f0*/  LDS.64 R46, [UR8] ;  /* 0x00000008ff2e7984 */ /* 0x000eae0008000a00 */
[----:B---3--:R-:W-:-:S08]  /*0800*/  DFMA R38, R28, R38, R48 ;  /* 0x000000261c26722b */ /* 0x008fd00000000030 */
[----:B----4-:R-:W-:Y:S02]  /*0810*/  DFMA R40, R30, R40, R38 ;  /* 0x000000281e28722b */ /* 0x010fe40000000026 */
[----:B------:R-:W3:Y:S06]  /*0820*/  LDC.64 R38, c[0x0][0x3a0] ;  /* 0x0000e800ff267b82 */ /* 0x000eec0000000a00 */
[----:B0-----:R-:W-:-:S08]  /*0830*/  DFMA R40, R32, R42, R40 ;  /* 0x0000002a2028722b */ /* 0x001fd00000000028 */
[----:B-1----:R-:W-:-:S08]  /*0840*/  DFMA R40, R34, R44, R40 ;  /* 0x0000002c2228722b */ /* 0x002fd00000000028 */
[----:B--2---:R-:W-:Y:S01]  /*0850*/  DFMA R40, R36, R46, R40 ;  /* 0x0000002e2428722b */ /* 0x004fe20000000028 */
[----:B---3--:R-:W-:-:S06]  /*0860*/  IMAD.WIDE.U32 R38, R0, 0x8, R38 ;  /* 0x0000000800267825 */ /* 0x008fcc00078e0026 */
[----:B------:R0:W-:Y:S01]  /*0870*/  STG.E.64 desc[UR6][R38.64], R40 ;  /* 0x0000002826007986 */ /* 0x0001e2000c101b06 */
[----:B------:R-:W-:Y:S06]  /*0880*/  BAR.SYNC.DEFER_BLOCKING 0x0 ;  /* 0x0000000000007b1d */ /* 0x000fec0000010000 */
[----:B------:R-:W-:Y:S05]  /*0890*/  @!P0 EXIT ;  /* 0x000000000000894d */ /* 0x000fea0003800000 */
[----:B------:R-:W-:Y:S01]  /*08a0*/  IADD3 R0, PT, PT, R0, 0x1, RZ ;  /* 0x0000000100007810 */ /* 0x000fe20007ffe0ff */
[----:B------:R-:W-:Y:S01]  /*08b0*/  UIADD3 UR4, UPT, UPT, UR4, 0x8, URZ ;  /* 0x0000000804047890 */ /* 0x000fe2000fffe0ff */
[----:B------:R-:W-:Y:S11]  /*08c0*/  BRA `(.L_x_29) ;  /* 0xfffffffc00047947 */ /* 0x000ff6000383ffff */
.L_x_28:
        /* <DEDUP_REMOVED lines=15> */
.L_x_32:
        /* <DEDUP_REMOVED lines=22> */
[----:B-1----:R-:W-:Y:S02]  /*0b20*/  DFMA R48, R4, R48, R44 ;  /* 0x000000300430722b */ /* 0x002fe4000000002c */
[----:B------:R-:W1:Y:S01]  /*0b30*/  LDS.64 R44, [UR13] ;  /* 0x0000000dff2c7984 */ /* 0x000e620008000a00 */
[----:B------:R-:W-:-:S04]  /*0b40*/  ULEA UR21, UR25, UR20, 0x3 ;  /* 0x0000001419157291 */ /* 0x000fc8000f8e18ff */
[----:B------:R-:W-:Y:S01]  /*0b50*/  ULEA UR22, UR25, UR21, 0x3 ;  /* 0x0000001519167291 */ /* 0x000fe2000f8e18ff */
[----:B--2---:R-:W-:Y:S01]  /*0b60*/  DFMA R48, R6, R46, R48 ;  /* 0x0000002e0630722b */ /* 0x004fe20000000030 */
[----:B------:R-:W2:Y:S02]  /*0b70*/  LDS.64 R46, [UR14] ;  /* 0x0000000eff2e7984 */ /* 0x000ea40008000a00 */
[----:B------:R-:W-:-:S04]  /*0b80*/  ULEA UR23, UR25, UR22, 0x3 ;  /* 0x0000001619177291 */ /* 0x000fc8000f8e18ff */
[----:B------:R-:W-:Y:S01]  /*0b90*/  ULEA UR24, UR25, UR23, 0x3 ;  /* 0x0000001719187291 */ /* 0x000fe2000f8e18ff */
        /* <DEDUP_REMOVED lines=12> */
[----:B----4-:R-:W-:-:S02]  /*0c60*/  DFMA R40, R20, R40, R48 ;  /* 0x000000281428722b */ /* 0x010fc40000000030 */
[----:B------:R-:W4:Y:S06]  /*0c70*/  LDS.64 R48, [UR21] ;  /* 0x00000015ff307984 */ /* 0x000f2c0008000a00 */
[----:B0-----:R-:W-:Y:S02]  /*0c80*/  DFMA R42, R22, R42, R40 ;  /* 0x0000002a162a722b */ /* 0x001fe40000000028 */
[----:B------:R-:W0:Y:S06]  /*0c90*/  LDS.64 R40, [UR22] ;  /* 0x00000016ff287984 */ /* 0x000e2c0008000a00 */
[----:B-1----:R-:W-:-:S02]  /*0ca0*/  DFMA R44, R24, R44, R42 ;  /* 0x0000002c182c722b */ /* 0x002fc4000000002a */
[----:B------:R-:W1:Y:S06]  /*0cb0*/  LDS.64 R42, [UR23] ;  /* 0x00000017ff2a7984 */ /* 0x000e6c0008000a00 */
[----:B--2---:R-:W-:Y:S02]  /*0cc0*/  DFMA R46, R26, R46, R44 ;  /* 0x0000002e1a2e722b */ /* 0x004fe4000000002c */
[----:B------:R-:W2:Y:S06]  /*0cd0*/  LDS.64 R44, [UR24] ;  /* 0x00000018ff2c7984 */ /* 0x000eac0008000a00 */
        /* <DEDUP_REMOVED lines=27> */
[----:B-1----:R-:W-:Y:S01]  /*0e90*/  DFMA R48, R14, R44, R48 ;  /* 0x0000002c0e30722b */ /* 0x002fe20000000030 */
[----:B------:R-:W1:Y:S07]  /*0ea0*/  LDS.64 R44, [UR17+0x8] ;  /* 0x00000811ff2c7984 */ /* 0x000e6e0008000a00 */
[----:B------:R-:W-:Y:S01]  /*0eb0*/  DFMA R48, R16, R46, R48 ;  /* 0x0000002e1030722b */ /* 0x000fe20000000030 */
        /* <DEDUP_REMOVED lines=102> */
.L_x_31:
        /* <DEDUP_REMOVED lines=10> */
[----:B------:R-:W3:Y:S01]  /*15c0*/  LDS.64 R46, [UR9] ;  /* 0x00000009ff2e7984 */ /* 0x000ee20008000a00 */
[----:B------:R-:W-:-:S03]  /*15d0*/  ULEA UR11, UR25, UR10, 0x3 ;  /* 0x0000000a190b7291 */ /* 0x000fc6000f8e18ff */
[----:B-1----:R-:W1:Y:S01]  /*15e0*/  LDS.64 R38, [UR10] ;  /* 0x0000000aff267984 */ /* 0x002e620008000a00 */
        /* <DEDUP_REMOVED lines=11> */
[----:B------:R-:W-:Y:S01]  /*16a0*/  ULEA UR19, UR25, UR18, 0x3 ;  /* 0x0000001219137291 */ /* 0x000fe2000f8e18ff */
[----:B------:R-:W2:Y:S03]  /*16b0*/  LDS.64 R44, [UR13] ;  /* 0x0000000dff2c7984 */ /* 0x000ea60008000a00 */
[----:B------:R-:W-:Y:S01]  /*16c0*/  ULEA UR20, UR25, UR19, 0x3 ;  /* 0x0000001319147291 */ /* 0x000fe2000f8e18ff */
[----:B---3--:R-:W-:-:S03]  /*16d0*/  DFMA R48, R6, R46, R48 ;  /* 0x0000002e0630722b */ /* 0x008fc60000000030 */
[----:B------:R-:W-:Y:S01]  /*16e0*/  ULEA UR21, UR25, UR20, 0x3 ;  /* 0x0000001419157291 */ /* 0x000fe2000f8e18ff */
[----:B------:R-:W3:Y:S03]  /*16f0*/  LDS.64 R46, [UR14] ;  /* 0x0000000eff2e7984 */ /* 0x000ee60008000a00 */
[----:B------:R-:W-:Y:S01]  /*1700*/  ULEA UR22, UR25, UR21, 0x3 ;  /* 0x0000001519167291 */ /* 0x000fe2000f8e18ff */
[----:B-1----:R-:W-:-:S03]  /*1710*/  DFMA R48, R8, R38, R48 ;  /* 0x000000260830722b */ /* 0x002fc60000000030 */
[----:B------:R-:W-:Y:S01]  /*1720*/  ULEA UR23, UR25, UR22, 0x3 ;  /* 0x0000001619177291 */ /* 0x000fe2000f8e18ff */
[----:B------:R-:W1:Y:S03]  /*1730*/  LDS.64 R38, [UR15] ;  /* 0x0000000fff267984 */ /* 0x000e660008000a00 */
[----:B------:R-:W-:Y:S01]  /*1740*/  ULEA UR24, UR25, UR23, 0x3 ;  /* 0x0000001719187291 */ /* 0x000fe2000f8e18ff */
[----:B----4-:R-:W-:Y:S01]  /*1750*/  DFMA R48, R10, R40, R48 ;  /* 0x000000280a30722b */ /* 0x010fe20000000030 */
[----:B------:R-:W4:Y:S07]  /*1760*/  LDS.64 R40, [UR16] ;  /* 0x00000010ff287984 */ /* 0x000f2e0008000a00 */
[----:B0-----:R-:W-:Y:S01]  /*1770*/  DFMA R48, R12, R42, R48 ;  /* 0x0000002a0c30722b */ /* 0x001fe20000000030 */
[----:B------:R-:W0:Y:S07]  /*1780*/  LDS.64 R42, [UR17] ;  /* 0x00000011ff2a7984 */ /* 0x000e2e0008000a00 */
[----:B--2---:R-:W-:Y:S01]  /*1790*/  DFMA R48, R14, R44, R48 ;  /* 0x0000002c0e30722b */ /* 0x004fe20000000030 */
[----:B------:R-:W2:Y:S07]  /*17a0*/  LDS.64 R44, [UR18] ;  /* 0x00000012ff2c7984 */ /* 0x000eae0008000a00 */
[----:B---3--:R-:W-:Y:S01]  /*17b0*/  DFMA R48, R16, R46, R48 ;  /* 0x0000002e1030722b */ /* 0x008fe20000000030 */
[----:B------:R-:W3:Y:S07]  /*17c0*/  LDS.64 R46, [UR19] ;  /* 0x00000013ff2e7984 */ /* 0x000eee0008000a00 */
[----:B-1----:R-:W-:Y:S01]  /*17d0*/  DFMA R48, R18, R38, R48 ;  /* 0x000000261230722b */ /* 0x002fe20000000030 */
[----:B------:R-:W1:Y:S07]  /*17e0*/  LDS.64 R38, [UR20] ;  /* 0x00000014ff267984 */ /* 0x000e6e0008000a00 */
[----:B----4-:R-:W-:-:S02]  /*17f0*/  DFMA R40, R20, R40, R48 ;  /* 0x000000281428722b */ /* 0x010fc40000000030 */
[----:B------:R-:W4:Y:S06]  /*1800*/  LDS.64 R48, [UR21] ;  /* 0x00000015ff307984 */ /* 0x000f2c0008000a00 */
[----:B0-----:R-:W-:Y:S02]  /*1810*/  DFMA R42, R22, R42, R40 ;  /* 0x0000002a162a722b */ /* 0x001fe40000000028 */
[----:B------:R-:W0:Y:S06]  /*1820*/  LDS.64 R40, [UR22] ;  /* 0x00000016ff287984 */ /* 0x000e2c0008000a00 */
[----:B--2---:R-:W-:-:S02]  /*1830*/  DFMA R44, R24, R44, R42 ;  /* 0x0000002c182c722b */ /* 0x004fc4000000002a */
[----:B------:R-:W2:Y:S06]  /*1840*/  LDS.64 R42, [UR23] ;  /* 0x00000017ff2a7984 */ /* 0x000eac0008000a00 */
[----:B---3--:R-:W-:Y:S02]  /*1850*/  DFMA R46, R26, R46, R44 ;  /* 0x0000002e1a2e722b */ /* 0x008fe4000000002c */
[----:B------:R-:W3:Y:S06]  /*1860*/  LDS.64 R44, [UR24] ;  /* 0x00000018ff2c7984 */ /* 0x000eec0008000a00 */
[----:B-1----:R-:W-:-:S08]  /*1870*/  DFMA R38, R28, R38, R46 ;  /* 0x000000261c26722b */ /* 0x002fd0000000002e */
[----:B----4-:R-:W-:Y:S02]  /*1880*/  DFMA R48, R30, R48, R38 ;  /* 0x000000301e30722b */ /* 0x010fe40000000026 */
[----:B------:R-:W1:Y:S06]  /*1890*/  LDC.64 R38, c[0x0][0x3a0] ;  /* 0x0000e800ff267b82 */ /* 0x000e6c0000000a00 */
[----:B0-----:R-:W-:-:S08]  /*18a0*/  DFMA R40, R32, R40, R48 ;  /* 0x000000282028722b */ /* 0x001fd00000000030 */
[----:B--2---:R-:W-:-:S08]  /*18b0*/  DFMA R40, R34, R42, R40 ;  /* 0x0000002a2228722b */ /* 0x004fd00000000028 */
[----:B---3--:R-:W-:Y:S01]  /*18c0*/  DFMA R46, R36, R44, R40 ;  /* 0x0000002c242e722b */ /* 0x008fe20000000028 */
        /* <DEDUP_REMOVED lines=45> */
.L_x_33:
[----:B------:R-:W-:-:S13]  /*1ba0*/  ISETP.NE.OR P0, PT, RZ, UR5, P0 ;  /* 0x00000005ff007c0c */ /* 0x000fda0008705670 */
[----:B------:R-:W-:Y:S05]  /*1bb0*/  @!P0 EXIT ;  /* 0x000000000000894d */ /* 0x000fea0003800000 */
.L_x_30:
        /* <DEDUP_REMOVED lines=8> */
[----:B------:R-:W4:Y:S01]  /*1c40*/  LDS.64 R46, [UR9] ;  /* 0x00000009ff2e7984 */ /* 0x000f220008000a00 */
[----:B------:R-:W-:-:S05]  /*1c50*/  ULEA UR9, UR25, UR8, 0x3 ;  /* 0x0000000819097291 */ /* 0x000fca000f8e18ff */
[----:B-12---:R-:W1:Y:S01]  /*1c60*/  LDS.64 R38, [UR8] ;  /* 0x00000008ff267984 */ /* 0x006e620008000a00 */
[----:B------:R-:W-:-:S03]  /*1c70*/  ULEA UR8, UR25, UR9, 0x3 ;  /* 0x0000000919087291 */ /* 0x000fc6000f8e18ff */
[----:B------:R-:W2:Y:S01]  /*1c80*/  LDS.64 R40, [UR9] ;  /* 0x00000009ff287984 */ /* 0x000ea20008000a00 */
[----:B------:R-:W-:Y:S01]  /*1c90*/  ULEA UR9, UR25, UR8, 0x3 ;  /* 0x0000000819097291 */ /* 0x000fe2000f8e18ff */
[----:B0----5:R-:W-:-:S04]  /*1ca0*/  DFMA R44, R2, R42, RZ ;  /* 0x0000002a022c722b */ /* 0x021fc800000000ff */
[----:B------:R-:W0:Y:S01]  /*1cb0*/  LDS.64 R42, [UR8] ;  /* 0x00000008ff2a7984 */ /* 0x000e220008000a00 */
[----:B------:R-:W-:-:S03]  /*1cc0*/  ULEA UR8, UR25, UR9, 0x3 ;  /* 0x0000000919087291 */ /* 0x000fc6000f8e18ff */
[----:B---3--:R-:W-:Y:S02]  /*1cd0*/  DFMA R48, R4, R48, R44 ;  /* 0x000000300430722b */ /* 0x008fe4000000002c */
[----:B------:R-:W3:Y:S01]  /*1ce0*/  LDS.64 R44, [UR9] ;  /* 0x00000009ff2c7984 */ /* 0x000ee20008000a00 */
[----:B------:R-:W-:-:S05]  /*1cf0*/  ULEA UR9, UR25, UR8, 0x3 ;  /* 0x0000000819097291 */ /* 0x000fca000f8e18ff */
[----:B----4-:R-:W-:Y:S01]  /*1d00*/  DFMA R48, R6, R46, R48 ;  /* 0x0000002e0630722b */ /* 0x010fe20000000030 */
[----:B------:R-:W4:Y:S01]  /*1d10*/  LDS.64 R46, [UR8] ;  /* 0x00000008ff2e7984 */ /* 0x000f220008000a00 */
[----:B------:R-:W-:-:S06]  /*1d20*/  ULEA UR8, UR25, UR9, 0x3 ;  /* 0x0000000919087291 */ /* 0x000fcc000f8e18ff */
[----:B-1----:R-:W-:Y:S01]  /*1d30*/  DFMA R48, R8, R38, R48 ;  /* 0x000000260830722b */ /* 0x002fe20000000030 */
[----:B------:R-:W1:Y:S01]  /*1d40*/  LDS.64 R38, [UR9] ;  /* 0x00000009ff267984 */ /* 0x000e620008000a00 */
[----:B------:R-:W-:-:S06]  /*1d50*/  ULEA UR9, UR25, UR8, 0x3 ;  /* 0x0000000819097291 */ /* 0x000fcc000f8e18ff */
[----:B--2---:R-:W-:Y:S01]  /*1d60*/  DFMA R48, R10, R40, R48 ;  /* 0x000000280a30722b */ /* 0x004fe20000000030 */
[----:B------:R-:W2:Y:S01]  /*1d70*/  LDS.64 R40, [UR8] ;  /* 0x00000008ff287984 */ /* 0x000ea20008000a00 */
[----:B------:R-:W-:-:S06]  /*1d80*/  ULEA UR8, UR25, UR9, 0x3 ;  /* 0x0000000919087291 */ /* 0x000fcc000f8e18ff */
[----:B0-----:R-:W-:Y:S01]  /*1d90*/  DFMA R48, R12, R42, R48 ;  /* 0x0000002a0c30722b */ /* 0x001fe20000000030 */
[----:B------:R-:W0:Y:S01]  /*1da0*/  LDS.64 R42, [UR9] ;  /* 0x00000009ff2a7984 */ /* 0x000e220008000a00 */
[----:B------:R-:W-:-:S06]  /*1db0*/  ULEA UR9, UR25, UR8, 0x3 ;  /* 0x0000000819097291 */ /* 0x000fcc000f8e18ff */
[----:B---3--:R-:W-:Y:S01]  /*1dc0*/  DFMA R48, R14, R44, R48 ;  /* 0x0000002c0e30722b */ /* 0x008fe20000000030 */
[----:B------:R-:W3:Y:S01]  /*1dd0*/  LDS.64 R44, [UR8] ;  /* 0x00000008ff2c7984 */ /* 0x000ee20008000a00 */
[----:B------:R-:W-:-:S06]  /*1de0*/  ULEA UR8, UR25, UR9, 0x3 ;  /* 0x0000000919087291 */ /* 0x000fcc000f8e18ff */
        /* <DEDUP_REMOVED lines=13> */
[----:B------:R-:W3:Y:S07]  /*1ec0*/  LDS.64 R44, [UR9] ;  /* 0x00000009ff2c7984 */ /* 0x000eee0008000a00 */
[----:B----4-:R-:W-:Y:S01]  /*1ed0*/  DFMA R48, R26, R46, R48 ;  /* 0x0000002e1a30722b */ /* 0x010fe20000000030 */
[----:B------:R-:W4:Y:S07]  /*1ee0*/  LDS.64 R46, [UR8] ;  /* 0x00000008ff2e7984 */ /* 0x000f2e0008000a00 */
[----:B-1----:R-:W-:-:S08]  /*1ef0*/  DFMA R38, R28, R38, R48 ;  /* 0x000000261c26722b */ /* 0x002fd00000000030 */
[----:B--2---:R-:W-:Y:S02]  /*1f00*/  DFMA R40, R30, R40, R38 ;  /* 0x000000281e28722b */ /* 0x004fe40000000026 */
[----:B------:R-:W1:Y:S06]  /*1f10*/  LDC.64 R38, c[0x0][0x3a0] ;  /* 0x0000e800ff267b82 */ /* 0x000e6c0000000a00 */
[----:B0-----:R-:W-:-:S08]  /*1f20*/  DFMA R40, R32, R42, R40 ;  /* 0x0000002a2028722b */ /* 0x001fd00000000028 */
[----:B---3--:R-:W-:-:S08]  /*1f30*/  DFMA R40, R34, R44, R40 ;  /* 0x0000002c2228722b */ /* 0x008fd00000000028 */
[----:B----4-:R-:W-:Y:S01]  /*1f40*/  DFMA R40, R36, R46, R40 ;  /* 0x0000002e2428722b */ /* 0x010fe20000000028 */
[C---:B-1----:R-:W-:Y:S01]  /*1f50*/  IMAD.WIDE.U32 R38, R0.reuse, 0x8, R38 ;  /* 0x0000000800267825 */ /* 0x042fe200078e0026 */
[----:B------:R-:W-:-:S05]  /*1f60*/  IADD3 R0, PT, PT, R0, 0x1, RZ ;  /* 0x0000000100007810 */ /* 0x000fca0007ffe0ff */
[----:B------:R3:W-:Y:S01]  /*1f70*/  STG.E.64 desc[UR6][R38.64], R40 ;  /* 0x0000002826007986 */ /* 0x0007e2000c101b06 */
[----:B------:R-:W-:Y:S06]  /*1f80*/  BAR.SYNC.DEFER_BLOCKING 0x0 ;  /* 0x0000000000007b1d */ /* 0x000fec0000010000 */
[----:B------:R-:W-:Y:S05]  /*1f90*/  BRA.U UP0, `(.L_x_30) ;  /* 0xfffffffd00087547 */ /* 0x000fea000b83ffff */
[----:B------:R-:W-:Y:S05]  /*1fa0*/  EXIT ;  /* 0x000000000000794d */ /* 0x000fea0003800000 */
.L_x_34:
        /* <DEDUP_REMOVED lines=13> */
.L_x_62:


//--------------------- .text._Z24dgemm_madness_batched_16PdiS_iS_iidd --------------------------
	.section	.text._Z24dgemm_madness_batched_16PdiS_iS_iidd,"ax",@progbits
	.align	128
        .global         _Z24dgemm_madness_batched_16PdiS_iS_iidd
        .type           _Z24dgemm_madness_batched_16PdiS_iS_iidd,@function
        .size           _Z24dgemm_madness_batched_16PdiS_iS_iidd,(.L_x_63 - _Z24dgemm_madness_batched_16PdiS_iS_iidd)
        .other          _Z24dgemm_madness_batched_16PdiS_iS_iidd,@"STO_CUDA_ENTRY STV_DEFAULT"
_Z24dgemm_madness_batched_16PdiS_iS_iidd:
.text._Z24dgemm_madness_batched_16PdiS_iS_iidd:
        /* <DEDUP_REMOVED lines=44> */
[----:B------:R-:W-:Y:S02]  /*02c0*/  IMAD.WIDE R36, R2, 0x8, R34 ;  /* 0x0000000802247825 */ /* 0x000fe400078e0222 */
[----:B------:R-:W5:Y:S04]  /*02d0*/  LDG.E.64 R34, desc[UR8][R34.64] ;  /* 0x0000000822227981 */ /* 0x000f68000c1e1b00 */
[----:B------:R-:W5:Y:S01]  /*02e0*/  LDG.E.64 R36, desc[UR8][R36.64] ;  /* 0x0000000824247981 */ /* 0x000f62000c1e1b00 */
[----:B------:R-:W-:Y:S01]  /*02f0*/  BAR.SYNC.DEFER_BLOCKING 0x0 ;  /* 0x0000000000007b1d */ /* 0x000fe20000010000 */
[----:B------:R-:W-:-:S05]  /*0300*/  IMAD.WIDE R42, R44, 0x8, R38 ;  /* 0x000000082c2a7825 */ /* 0x000fca00078e0226 */
[----:B------:R-:W2:Y:S04]  /*0310*/  LDG.E.64 R40, desc[UR8][R38.64] ;  /* 0x0000000826287981 */ /* 0x000ea8000c1e1b00 */
[----:B------:R-:W3:Y:S01]  /*0320*/  LDG.E.64 R42, desc[UR8][R42.64] ;  /* 0x000000082a2a7981 */ /* 0x000ee2000c1e1b00 */
[----:B------:R-:W0:Y:S01]  /*0330*/  S2UR UR5, SR_CgaCtaId ;  /* 0x00000000000579c3 */ /* 0x000e220000008800 */
[----:B------:R-:W-:Y:S02]  /*0340*/  UMOV UR4, 0x400 ;  /* 0x0000040000047882 */ /* 0x000fe40000000000 */
[----:B0-----:R-:W-:Y:S01]  /*0350*/  ULEA UR4, UR5, UR4, 0x18 ;  /* 0x0000000405047291 */ /* 0x001fe2000f8ec0ff */
[----:B------:R-:W0:Y:S05]  /*0360*/  LDCU UR5, c[0x0][0x370] ;  /* 0x00006e00ff0577ac */ /* 0x000e2a0008000800 */
[----:B------:R-:W-:-:S04]  /*0370*/  LEA R45, R0, UR4, 0x3 ;  /* 0x00000004002d7c11 */ /* 0x000fc8000f8e18ff */
[----:B------:R-:W-:Y:S01]  /*0380*/  LEA R44, R44, R45, 0x3 ;  /* 0x0000002d2c2c7211 */ /* 0x000fe200078e18ff */
[----:B0-----:R-:W-:-:S04]  /*0390*/  UIADD3 UR5, UPT, UPT, UR5, -0x1, URZ ;  /* 0xffffffff05057890 */ /* 0x001fc8000fffe0ff */
[----:B------:R-:W-:Y:S01]  /*03a0*/  UISETP.GE.U32.AND UP0, UPT, UR6, UR5, UPT ;  /* 0x000000050600728c */ /* 0x000fe2000bf06070 */
[----:B--2---:R0:W-:Y:S04]  /*03b0*/  STS.64 [R45], R40 ;  /* 0x000000282d007388 */ /* 0x0041e80000000a00 */
[----:B---3--:R0:W-:Y:S01]  /*03c0*/  STS.64 [R44], R42 ;  /* 0x0000002a2c007388 */ /* 0x0081e20000000a00 */
        /* <DEDUP_REMOVED lines=9> */
.L_x_36:
[----:B-1----:R-:W-:Y:S02]  /*0460*/  ULEA UR6, UR10, UR4, 0x3 ;  /* 0x000000040a067291 */ /* 0x002fe4000f8e18ff */
[----:B0-----:R-:W1:Y:S01]  /*0470*/  LDS.64 R38, [UR4] ;  /* 0x00000004ff267984 */ /* 0x001e620008000a00 */
[----:B------:R-:W-:-:S06]  /*0480*/  UIADD3 UR5, UPT, UPT, UR5, 0x1, URZ ;  /* 0x0000000105057890 */ /* 0x000fcc000fffe0ff */
[----:B------:R-:W-:Y:S01]  /*0490*/  ISETP.NE.AND P0, PT, RZ, UR5, PT ;  /* 0x00000005ff007c0c */ /* 0x000fe2000bf05270 */
[----:B0-----:R-:W0:Y:S01]  /*04a0*/  LDS.64 R40, [UR6] ;  /* 0x00000006ff287984 */ /* 0x001e220008000a00 */
[----:B------:R-:W-:-:S09]  /*04b0*/  ULEA UR6, UR10, UR6, 0x3 ;  /* 0x000000060a067291 */ /* 0x000fd2000f8e18ff */
[----:B------:R-:W2:Y:S01]  /*04c0*/  LDS.64 R4, [UR6] ;  /* 0x00000006ff047984 */ /* 0x000ea20008000a00 */
[----:B------:R-:W-:-:S09]  /*04d0*/  ULEA UR6, UR10, UR6, 0x3 ;  /* 0x000000060a067291 */ /* 0x000fd2000f8e18ff */
[----:B------:R-:W3:Y:S01]  /*04e0*/  LDS.64 R2, [UR6] ;  /* 0x00000006ff027984 */ /* 0x000ee20008000a00 */
[----:B------:R-:W-:Y:S01]  /*04f0*/  ULEA UR6, UR10, UR6, 0x3 ;  /* 0x000000060a067291 */ /* 0x000fe2000f8e18ff */
[----:B-1---5:R-:W-:-:S08]  /*0500*/  DFMA R38, R6, R38, RZ ;  /* 0x000000260626722b */ /* 0x022fd000000000ff */
[----:B0-----:R-:W-:Y:S02]  /*0510*/  DFMA R40, R8, R40, R38 ;  /* 0x000000280828722b */ /* 0x001fe40000000026 */
[----:B------:R-:W0:Y:S01]  /*0520*/  LDS.64 R38, [UR6] ;  /* 0x00000006ff267984 */ /* 0x000e220008000a00 */
[----:B------:R-:W-:-:S04]  /*0530*/  ULEA UR6, UR10, UR6, 0x3 ;  /* 0x000000060a067291 */ /* 0x000fc8000f8e18ff */
[----:B------:R-:W-:Y:S01]  /*0540*/  ULEA UR7, UR10, UR6, 0x3 ;  /* 0x000000060a077291 */ /* 0x000fe2000f8e18ff */
[----:B--2---:R-:W-:-:S04]  /*0550*/  DFMA R40, R10, R4, R40 ;  /* 0x000000040a28722b */ /* 0x004fc80000000028 */
[----:B------:R-:W1:Y:S04]  /*0560*/  LDS.64 R4, [UR6] ;  /* 0x00000006ff047984 */ /* 0x000e680008000a00 */
[----:B---3--:R-:W-:Y:S01]  /*0570*/  DFMA R40, R12, R2, R40 ;  /* 0x000000020c28722b */ /* 0x008fe20000000028 */
        /* <DEDUP_REMOVED lines=32> */
[----:B0-----:R-:W-:-:S06]  /*0780*/  IMAD.WIDE.U32 R38, R0, 0x8, R38 ;  /* 0x0000000800267825 */ /* 0x001fcc00078e0026 */
[----:B------:R0:W-:Y:S01]  /*0790*/  STG.E.64 desc[UR8][R38.64], R2 ;  /* 0x0000000226007986 */ /* 0x0001e2000c101b08 */
[----:B------:R-:W-:Y:S06]  /*07a0*/  BAR.SYNC.DEFER_BLOCKING 0x0 ;  /* 0x0000000000007b1d */ /* 0x000fec0000010000 */
[----:B------:R-:W-:Y:S05]  /*07b0*/  @!P0 EXIT ;  /* 0x000000000000894d */ /* 0x000fea0003800000 */
[----:B------:R-:W-:Y:S01]  /*07c0*/  IADD3 R0, PT, PT, R0, 0x1, RZ ;  /* 0x0000000100007810 */ /* 0x000fe20007ffe0ff */
[----:B------:R-:W-:Y:S01]  /*07d0*/  UIADD3 UR4, UPT, UPT, UR4, 0x8, URZ ;  /* 0x0000000804047890 */ /* 0x000fe2000fffe0ff */
[----:B------:R-:W-:Y:S11]  /*07e0*/  BRA `(.L_x_36) ;  /* 0xfffffffc001c7947 */ /* 0x000ff6000383ffff */
.L_x_35:
        /* <DEDUP_REMOVED lines=15> */
.L_x_39:
        /* <DEDUP_REMOVED lines=11> */
[----:B------:R-:W-:-:S04]  /*0990*/  ULEA UR13, UR23, UR12, 0x3 ;  /* 0x0000000c170d7291 */ /* 0x000fc8000f8e18ff */
[----:B------:R-:W-:-:S04]  /*09a0*/  ULEA UR14, UR23, UR13, 0x3 ;  /* 0x0000000d170e7291 */ /* 0x000fc8000f8e18ff */
        /* <DEDUP_REMOVED lines=12> */
[----:B------:R-:W1:Y:S07]  /*0a70*/  LDS.64 R4, [UR12] ;  /* 0x0000000cff047984 */ /* 0x000e6e0008000a00 */
[----:B---3--:R-:W-:Y:S01]  /*0a80*/  DFMA R40, R12, R2, R40 ;  /* 0x000000020c28722b */ /* 0x008fe20000000028 */
        /* <DEDUP_REMOVED lines=137> */
.L_x_38:
[----:B------:R-:W-:-:S04]  /*1320*/  UIADD3 UR5, UPT, UPT, -UR7, URZ, URZ ;  /* 0x000000ff07057290 */ /* 0x000fc8000fffe1ff */
[----:B------:R-:W-:-:S09]  /*1330*/  UISETP.GT.AND UP0, UPT, UR5, 0x1, UPT ;  /* 0x000000010500788c */ /* 0x000fd2000bf04270 */
[----:B------:R-:W-:Y:S05]  /*1340*/  BRA.U !UP0, `(.L_x_40) ;  /* 0x00000005086c7547 */ /* 0x000fea000b800000 */
[----:B------:R-:W-:Y:S02]  /*1350*/  ULEA UR5, UR23, UR4, 0x3 ;  /* 0x0000000417057291 */ /* 0x000fe4000f8e18ff */
[----:B------:R-:W2:Y:S01]  /*1360*/  LDS.64 R38, [UR4] ;  /* 0x00000004ff267984 */ /* 0x000ea20008000a00 */
[----:B------:R-:W-:Y:S01]  /*1370*/  PLOP3.LUT P0, PT, PT, PT, PT, 0x8, 0x80 ;  /* 0x000000000080781c */ /* 0x000fe20003f0e170 */
[----:B------:R-:W-:Y:S02]  /*1380*/  UIADD3 UR7, UPT, UPT, UR7, 0x2, URZ ;  /* 0x0000000207077890 */ /* 0x000fe4000fffe0ff */
[----:B------:R-:W-:-:S03]  /*1390*/  ULEA UR6, UR23, UR5, 0x3 ;  /* 0x0000000517067291 */ /* 0x000fc6000f8e18ff */
[----:B0-----:R-:W0:Y:S01]  /*13a0*/  LDS.64 R40, [UR5] ;  /* 0x00000005ff287984 */ /* 0x001e220008000a00 */
[----:B------:R-:W-:-:S05]  /*13b0*/  ULEA UR10, UR23, UR6, 0x3 ;  /* 0x00000006170a7291 */ /* 0x000fca000f8e18ff */
[----:B-1----:R-:W1:Y:S01]  /*13c0*/  LDS.64 R4, [UR6] ;  /* 0x00000006ff047984 */ /* 0x002e620008000a00 */
[----:B------:R-:W-:-:S03]  /*13d0*/  ULEA UR11, UR23, UR10, 0x3 ;  /* 0x0000000a170b7291 */ /* 0x000fc6000f8e18ff */
[----:B------:R-:W3:Y:S01]  /*13e0*/  LDS.64 R2, [UR10] ;  /* 0x0000000aff027984 */ /* 0x000ee20008000a00 */
[----:B------:R-:W-:-:S04]  /*13f0*/  ULEA UR12, UR23, UR11, 0x3 ;  /* 0x0000000b170c7291 */ /* 0x000fc8000f8e18ff */
[----:B------:R-:W-:-:S04]  /*1400*/  ULEA UR13, UR23, UR12, 0x3 ;  /* 0x0000000c170d7291 */ /* 0x000fc8000f8e18ff */
[----:B------:R-:W-:-:S04]  /*1410*/  ULEA UR14, UR23, UR13, 0x3 ;  /* 0x0000000d170e7291 */ /* 0x000fc8000f8e18ff */
[----:B------:R-:W-:-:S04]  /*1420*/  ULEA UR15, UR23, UR14, 0x3 ;  /* 0x0000000e170f7291 */ /* 0x000fc8000f8e18ff */
[----:B------:R-:W-:-:S04]  /*1430*/  ULEA UR16, UR23, UR15, 0x3 ;  /* 0x0000000f17107291 */ /* 0x000fc8000f8e18ff */
[----:B------:R-:W-:Y:S01]  /*1440*/  ULEA UR17, UR23, UR16, 0x3 ;  /* 0x0000001017117291 */ /* 0x000fe2000f8e18ff */
[----:B--2--5:R-:W-:-:S03]  /*1450*/  DFMA R38, R6, R38, RZ ;  /* 0x000000260626722b */ /* 0x024fc600000000ff */
[----:B------:R-:W-:-:S04]  /*1460*/  ULEA UR18, UR23, UR17, 0x3 ;  /* 0x0000001117127291 */ /* 0x000fc8000f8e18ff */
[----:B------:R-:W-:Y:S01]  /*1470*/  ULEA UR19, UR23, UR18, 0x3 ;  /* 0x0000001217137291 */ /* 0x000fe2000f8e18ff */
[----:B0-----:R-:W-:Y:S02]  /*1480*/  DFMA R40, R8, R40, R38 ;  /* 0x000000280828722b */ /* 0x001fe40000000026 */
[----:B------:R-:W0:Y:S01]  /*1490*/  LDS.64 R38, [UR11] ;  /* 0x0000000bff267984 */ /* 0x000e220008000a00 */
[----:B------:R-:W-:-:S04]  /*14a0*/  ULEA UR20, UR23, UR19, 0x3 ;  /* 0x0000001317147291 */ /* 0x000fc8000f8e18ff */
[----:B------:R-:W-:Y:S01]  /*14b0*/  ULEA UR21, UR23, UR20, 0x3 ;  /* 0x0000001417157291 */ /* 0x000fe2000f8e18ff */
[----:B-1----:R-:W-:Y:S01]  /*14c0*/  DFMA R40, R10, R4, R40 ;  /* 0x000000040a28722b */ /* 0x002fe20000000028 */
[----:B------:R-:W1:Y:S02]  /*14d0*/  LDS.64 R4, [UR12] ;  /* 0x0000000cff047984 */ /* 0x000e640008000a00 */
[----:B------:R-:W-:-:S05]  /*14e0*/  ULEA UR22, UR23, UR21, 0x3 ;  /* 0x0000001517167291 */ /* 0x000fca000f8e18ff */
        /* <DEDUP_REMOVED lines=65> */
.L_x_40:
[----:B------:R-:W-:-:S13]  /*1900*/  ISETP.NE.OR P0, PT, RZ, UR7, P0 ;  /* 0x00000007ff007c0c */ /* 0x000fda0008705670 */
[----:B------:R-:W-:Y:S05]  /*1910*/  @!P0 EXIT ;  /* 0x000000000000894d */ /* 0x000fea0003800000 */
.L_x_37:
[----:B------:R-:W-:Y:S02]  /*1920*/  ULEA UR5, UR23, UR4, 0x3 ;  /* 0x0000000417057291 */ /* 0x000fe4000f8e18ff */
[----:B---3--:R-:W3:Y:S01]  /*1930*/  LDS.64 R38, [UR4] ;  /* 0x00000004ff267984 */ /* 0x008ee20008000a00 */
[----:B------:R-:W-:Y:S02]  /*1940*/  UIADD3 UR7, UPT, UPT, UR7, 0x1, URZ ;  /* 0x0000000107077890 */ /* 0x000fe4000fffe0ff */
[----:B------:R-:W-:Y:S02]  /*1950*/  UIADD3 UR4, UPT, UPT, UR4, 0x8, URZ ;  /* 0x0000000804047890 */ /* 0x000fe4000fffe0ff */
[----:B------:R-:W-:Y:S02]  /*1960*/  UISETP.NE.AND UP0, UPT, UR7, URZ, UPT ;  /* 0x000000ff0700728c */ /* 0x000fe4000bf05270 */
[----:B0-----:R-:W0:Y:S01]  /*1970*/  LDS.64 R40, [UR5] ;  /* 0x00000005ff287984 */ /* 0x001e220008000a00 */
[----:B------:R-:W-:-:S09]  /*1980*/  ULEA UR5, UR23, UR5, 0x3 ;  /* 0x0000000517057291 */ /* 0x000fd2000f8e18ff */
[----:B-12---:R-:W1:Y:S01]  /*1990*/  LDS.64 R4, [UR5] ;  /* 0x00000005ff047984 */ /* 0x006e620008000a00 */
[----:B------:R-:W-:-:S09]  /*19a0*/  ULEA UR5, UR23, UR5, 0x3 ;  /* 0x0000000517057291 */ /* 0x000fd2000f8e18ff */
[----:B------:R-:W2:Y:S01]  /*19b0*/  LDS.64 R2, [UR5] ;  /* 0x00000005ff027984 */ /* 0x000ea20008000a00 */
[----:B------:R-:W-:Y:S01]  /*19c0*/  ULEA UR5, UR23, UR5, 0x3 ;  /* 0x0000000517057291 */ /* 0x000fe2000f8e18ff */
[----:B---3-5:R-:W-:-:S08]  /*19d0*/  DFMA R38, R6, R38, RZ ;  /* 0x000000260626722b */ /* 0x028fd000000000ff */
[----:B0-----:R-:W-:Y:S02]  /*19e0*/  DFMA R40, R8, R40, R38 ;  /* 0x000000280828722b */ /* 0x001fe40000000026 */
        /* <DEDUP_REMOVED lines=44> */
.L_x_41:
        /* <DEDUP_REMOVED lines=13> */
.L_x_63:


//--------------------- .text._Z24dgemm_madness_batched_14PdiS_iS_iidd --------------------------
	.section	.text._Z24dgemm_madness_batched_14PdiS_iS_iidd,"ax",@progbits
	.align	128
        .global         _Z24dgemm_madness_batched_14PdiS_iS_iidd
        .type           _Z24dgemm_madness_batched_14PdiS_iS_iidd,@function
        .size           _Z24dgemm_madness_batched_14PdiS_iS_iidd,(.L_x_64 - _Z24dgemm_madness_batched_14PdiS_iS_iidd)
        .other          _Z24dgemm_madness_batched_14PdiS_iS_iidd,@"STO_CUDA_ENTRY STV_DEFAULT"
_Z24dgemm_madness_batched_14PdiS_iS_iidd:
.text._Z24dgemm_madness_batched_14PdiS_iS_iidd:
[----:B------:R-:W-:Y:S01]  /*0000*/  LDC R1, c[0x0][0x37c] ;  /* 0x0000df00ff017b82 */ /* 0x000fe20000000800 */
[----:B------:R-:W0:Y:S07]  /*0010*/  S2R R34, SR_TID.X ;  /* 0x0000000000227919 */ /* 0x000e2e0000002100 */
[----:B------:R-:W-:Y:S01]  /*0020*/  S2UR UR4, SR_CTAID.Y ;  /* 0x00000000000479c3 */ /* 0x000fe20000002600 */
[----:B------:R-:W1:Y:S01]  /*0030*/  LDCU UR8, c[0x0][0x398] ;  /* 0x00007300ff0877ac */ /* 0x000e620008000800 */
[----:B------:R-:W2:Y:S06]  /*0040*/  LDCU.64 UR6, c[0x0][0x358] ;  /* 0x00006b00ff0677ac */ /* 0x000eac0008000a00 */
[----:B------:R-:W3:Y:S08]  /*0050*/  S2UR UR9, SR_CTAID.X ;  /* 0x00000000000979c3 */ /* 0x000ef00000002500 */
[----:B------:R-:W3:Y:S08]  /*0060*/  LDC R41, c[0x0][0x360] ;  /* 0x0000d800ff297b82 */ /* 0x000ef00000000800 */
[----:B------:R-:W4:Y:S08]  /*0070*/  LDC R39, c[0x0][0x388] ;  /* 0x0000e200ff277b82 */ /* 0x000f300000000800 */
[----:B------:R-:W2:Y:S01]  /*0080*/  LDC.64 R2, c[0x0][0x380] ;  /* 0x0000e000ff027b82 */ /* 0x000ea20000000a00 */
[----:B---3--:R-:W-:-:S07]  /*0090*/  IMAD R5, R41, UR9, RZ ;  /* 0x0000000929057c24 */ /* 0x008fce000f8e02ff */
[----:B------:R-:W3:Y:S01]  /*00a0*/  LDC.64 R24, c[0x0][0x390] ;  /* 0x0000e400ff187b82 */ /* 0x000ee20000000a00 */
[----:B0-----:R-:W-:Y:S01]  /*00b0*/  IADD3 R0, PT, PT, R5, R34, RZ ;  /* 0x0000002205007210 */ /* 0x001fe20007ffe0ff */
[----:B----4-:R-:W-:-:S04]  /*00c0*/  IMAD R37, R39, UR4, RZ ;  /* 0x0000000427257c24 */ /* 0x010fc8000f8e02ff */
[----:B-1----:R-:W-:-:S05]  /*00d0*/  IMAD R35, R37, UR8, RZ ;  /* 0x0000000825237c24 */ /* 0x002fca000f8e02ff */
[----:B------:R-:W-:-:S05]  /*00e0*/  IADD3 R5, PT, PT, R35, R0, RZ ;  /* 0x0000000023057210 */ /* 0x000fca0007ffe0ff */
[----:B--2---:R-:W-:-:S04]  /*00f0*/  IMAD.WIDE R2, R5, 0x8, R2 ;  /* 0x0000000805027825 */ /* 0x004fc800078e0202 */
[----:B---3--:R-:W-:-:S04]  /*0100*/  IMAD.WIDE.U32 R24, R34, 0x8, R24 ;  /* 0x0000000822187825 */ /* 0x008fc800078e0018 */
        /* <DEDUP_REMOVED lines=29> */
[----:B------:R-:W2:Y:S04]  /*02e0*/  LDG.E.64 R24, desc[UR6][R24.64] ;  /* 0x0000000618187981 */ /* 0x000ea8000c1e1b00 */
[----:B------:R-:W3:Y:S01]  /*02f0*/  LDG.E.64 R26, desc[UR6][R26.64] ;  /* 0x000000061a1a7981 */ /* 0x000ee2000c1e1b00 */
[----:B------:R-:W0:Y:S01]  /*0300*/  S2UR UR4, SR_CgaCtaId ;  /* 0x00000000000479c3 */ /* 0x000e220000008800 */
[----:B------:R-:W-:-:S02]  /*0310*/  UMOV UR5, 0x400 ;  /* 0x0000040000057882 */ /* 0x000fc40000000000 */
        /* <DEDUP_REMOVED lines=13> */
[----:B------:R-:W-:Y:S02]  /*03f0*/  UIADD3 UR4, UPT, UPT, UR8, -0x1, URZ ;  /* 0xffffffff08047890 */ /* 0x000fe4000fffe0ff */
[----:B------:R-:W-:Y:S02]  /*0400*/  IMAD R35, R0, UR8, R35 ;  /* 0x0000000800237c24 */ /* 0x000fe4000f8e0223 */
[----:B------:R-:W-:-:S03]  /*0410*/  UISETP.GE.U32.AND UP0, UPT, UR4, 0x3, UPT ;  /* 0x000000030400788c */ /* 0x000fc6000bf06070 */
[----:B------:R-:W-:-:S06]  /*0420*/  UMOV UR4, URZ ;  /* 0x000000ff00047c82 */ /* 0x000fcc0008000000 */
[----:B------:R-:W-:Y:S05]  /*0430*/  BRA.U !UP0, `(.L_x_43) ;  /* 0x0000000908647547 */ /* 0x000fea000b800000 */
[----:B------:R-:W-:Y:S01]  /*0440*/  IADD3 R0, PT, PT, R37, R0, RZ ;  /* 0x0000000025007210 */ /* 0x000fe20007ffe0ff */
[----:B------:R-:W-:Y:S02]  /*0450*/  ULOP3.LUT UR4, UR8, 0x7ffffffc, URZ, 0xc0, !UPT ;  /* 0x7ffffffc08047892 */ /* 0x000fe4000f8ec0ff */
[----:B0-----:R-:W-:Y:S01]  /*0460*/  MOV R25, UR8 ;  /* 0x0000000800197c02 */ /* 0x001fe20008000f00 */
[----:B------:R-:W-:Y:S02]  /*0470*/  UIADD3 UR9, UPT, UPT, UR5, 0x10, URZ ;  /* 0x0000001005097890 */ /* 0x000fe4000fffe0ff */
[----:B------:R-:W-:Y:S02]  /*0480*/  UIADD3 UR4, UPT, UPT, -UR4, URZ, URZ ;  /* 0x000000ff04047290 */ /* 0x000fe4000fffe1ff */
[----:B------:R-:W-:-:S10]  /*0490*/  IMAD R0, R0, R25, 0x3 ;  /* 0x0000000300007424 */ /* 0x000fd400078e0219 */
.L_x_44:
[----:B------:R-:W-:Y:S02]  /*04a0*/  ULEA UR10, UR8, UR9, 0x3 ;  /* 0x00000009080a7291 */ /* 0x000fe4000f8e18ff */
[----:B0-----:R-:W0:Y:S01]  /*04b0*/  LDS.64 R40, [UR9+-0x10] ;  /* 0xfffff009ff287984 */ /* 0x001e220008000a00 */
[----:B------:R-:W-:Y:S01]  /*04c0*/  IADD3 R45, PT, PT, R0, -0x3, RZ ;  /* 0xfffffffd002d7810 */ /* 0x000fe20007ffe0ff */
[----:B------:R-:W-:Y:S02]  /*04d0*/  UIADD3 UR4, UPT, UPT, UR4, 0x4, URZ ;  /* 0x0000000404047890 */ /* 0x000fe4000fffe0ff */
[----:B------:R-:W-:Y:S02]  /*04e0*/  ULEA UR11, UR8, UR10, 0x3 ;  /* 0x0000000a080b7291 */ /* 0x000fe4000f8e18ff */
[----:B------:R-:W-:Y:S01]  /*04f0*/  UISETP.NE.AND UP0, UPT, UR4, URZ, UPT ;  /* 0x000000ff0400728c */ /* 0x000fe2000bf05270 */
[----:B------:R-:W1:Y:S01]  /*0500*/  LDS.64 R38, [UR10+-0x10] ;  /* 0xfffff00aff267984 */ /* 0x000e620008000a00 */
[----:B------:R-:W-:-:S05]  /*0510*/  ULEA UR12, UR8, UR11, 0x3 ;  /* 0x0000000b080c7291 */ /* 0x000fca000f8e18ff */
[----:B------:R-:W2:Y:S01]  /*0520*/  LDS.64 R24, [UR11+-0x10] ;  /* 0xfffff00bff187984 */ /* 0x000ea20008000a00 */
[----:B------:R-:W-:-:S03]  /*0530*/  ULEA UR13, UR8, UR12, 0x3 ;  /* 0x0000000c080d7291 */ /* 0x000fc6000f8e18ff */
[----:B------:R-:W3:Y:S01]  /*0540*/  LDS.64 R36, [UR12+-0x10] ;  /* 0xfffff00cff247984 */ /* 0x000ee20008000a00 */
[----:B------:R-:W-:-:S05]  /*0550*/  ULEA UR14, UR8, UR13, 0x3 ;  /* 0x0000000d080e7291 */ /* 0x000fca000f8e18ff */
[----:B------:R-:W4:Y:S01]  /*0560*/  LDS.64 R26, [UR13+-0x10] ;  /* 0xfffff00dff1a7984 */ /* 0x000f220008000a00 */
[----:B------:R-:W-:-:S04]  /*0570*/  ULEA UR15, UR8, UR14, 0x3 ;  /* 0x0000000e080f7291 */ /* 0x000fc8000f8e18ff */
[----:B------:R-:W-:-:S04]  /*0580*/  ULEA UR16, UR8, UR15, 0x3 ;  /* 0x0000000f08107291 */ /* 0x000fc8000f8e18ff */
[----:B------:R-:W-:-:S04]  /*0590*/  ULEA UR17, UR8, UR16, 0x3 ;  /* 0x0000001008117291 */ /* 0x000fc8000f8e18ff */
[----:B------:R-:W-:Y:S01]  /*05a0*/  ULEA UR18, UR8, UR17, 0x3 ;  /* 0x0000001108127291 */ /* 0x000fe2000f8e18ff */
[----:B0----5:R-:W-:-:S03]  /*05b0*/  DFMA R42, R2, R40, RZ ;  /* 0x00000028022a722b */ /* 0x021fc600000000ff */
[----:B------:R-:W-:Y:S01]  /*05c0*/  ULEA UR19, UR8, UR18, 0x3 ;  /* 0x0000001208137291 */ /* 0x000fe2000f8e18ff */
[----:B------:R-:W0:Y:S03]  /*05d0*/  LDS.64 R40, [UR14+-0x10] ;  /* 0xfffff00eff287984 */ /* 0x000e260008000a00 */
[----:B------:R-:W-:Y:S01]  /*05e0*/  ULEA UR20, UR8, UR19, 0x3 ;  /* 0x0000001308147291 */ /* 0x000fe2000f8e18ff */
[----:B-1----:R-:W-:-:S03]  /*05f0*/  DFMA R42, R4, R38, R42 ;  /* 0x00000026042a722b */ /* 0x002fc6000000002a */
[----:B------:R-:W-:Y:S01]  /*0600*/  ULEA UR21, UR8, UR20, 0x3 ;  /* 0x0000001408157291 */ /* 0x000fe2000f8e18ff */
[----:B------:R-:W1:Y:S03]  /*0610*/  LDS.64 R38, [UR15+-0x10] ;  /* 0xfffff00fff267984 */ /* 0x000e660008000a00 */
[----:B------:R-:W-:Y:S01]  /*0620*/  ULEA UR22, UR8, UR21, 0x3 ;  /* 0x0000001508167291 */ /* 0x000fe2000f8e18ff */
[----:B--2---:R-:W-:Y:S01]  /*0630*/  DFMA R42, R6, R24, R42 ;  /* 0x00000018062a722b */ /* 0x004fe2000000002a */
[----:B------:R-:W2:Y:S07]  /*0640*/  LDS.64 R24, [UR16+-0x10] ;  /* 0xfffff010ff187984 */ /* 0x000eae0008000a00 */
[----:B---3--:R-:W-:Y:S01]  /*0650*/  DFMA R42, R8, R36, R42 ;  /* 0x00000024082a722b */ /* 0x008fe2000000002a */
[----:B------:R-:W3:Y:S07]  /*0660*/  LDS.64 R36, [UR17+-0x10] ;  /* 0xfffff011ff247984 */ /* 0x000eee0008000a00 */
[----:B----4-:R-:W-:Y:S01]  /*0670*/  DFMA R42, R10, R26, R42 ;  /* 0x0000001a0a2a722b */ /* 0x010fe2000000002a */
[----:B------:R-:W4:Y:S07]  /*0680*/  LDS.64 R26, [UR18+-0x10] ;  /* 0xfffff012ff1a7984 */ /* 0x000f2e0008000a00 */
[----:B0-----:R-:W-:Y:S01]  /*0690*/  DFMA R42, R12, R40, R42 ;  /* 0x000000280c2a722b */ /* 0x001fe2000000002a */
[----:B------:R-:W0:Y:S07]  /*06a0*/  LDS.64 R40, [UR19+-0x10] ;  /* 0xfffff013ff287984 */ /* 0x000e2e0008000a00 */
[----:B-1----:R-:W-:Y:S01]  /*06b0*/  DFMA R42, R14, R38, R42 ;  /* 0x000000260e2a722b */ /* 0x002fe2000000002a */
[----:B------:R-:W1:Y:S07]  /*06c0*/  LDS.64 R38, [UR20+-0x10] ;  /* 0xfffff014ff267984 */ /* 0x000e6e0008000a00 */
[----:B--2---:R-:W-:-:S02]  /*06d0*/  DFMA R24, R16, R24, R42 ;  /* 0x000000181018722b */ /* 0x004fc4000000002a */
[----:B------:R-:W2:Y:S06]  /*06e0*/  LDS.64 R42, [UR21+-0x10] ;  /* 0xfffff015ff2a7984 */ /* 0x000eac0008000a00 */
[----:B---3--:R-:W-:Y:S01]  /*06f0*/  DFMA R24, R18, R36, R24 ;  /* 0x000000241218722b */ /* 0x008fe20000000018 */
[----:B------:R-:W3:Y:S07]  /*0700*/  LDS.64 R36, [UR22+-0x10] ;  /* 0xfffff016ff247984 */ /* 0x000eee0008000a00 */
[----:B----4-:R-:W-:-:S08]  /*0710*/  DFMA R24, R20, R26, R24 ;  /* 0x0000001a1418722b */ /* 0x010fd00000000018 */
[----:B0-----:R-:W-:Y:S02]  /*0720*/  DFMA R40, R22, R40, R24 ;  /* 0x000000281628722b */ /* 0x001fe40000000018 */
[----:B------:R-:W0:Y:S06]  /*0730*/  LDC.64 R24, c[0x0][0x3a0] ;  /* 0x0000e800ff187b82 */ /* 0x000e2c0000000a00 */
[----:B-1----:R-:W-:-:S08]  /*0740*/  DFMA R38, R30, R38, R40 ;  /* 0x000000261e26722b */ /* 0x002fd00000000028 */
[----:B--2---:R-:W-:-:S08]  /*0750*/  DFMA R38, R32, R42, R38 ;  /* 0x0000002a2026722b */ /* 0x004fd00000000026 */
[----:B---3--:R-:W-:Y:S01]  /*0760*/  DFMA R42, R28, R36, R38 ;  /* 0x000000241c2a722b */ /* 0x008fe20000000026 */
[----:B0-----:R-:W-:-:S06]  /*0770*/  IMAD.WIDE.U32 R44, R45, 0x8, R24 ;  /* 0x000000082d2c7825 */ /* 0x001fcc00078e0018 */
[----:B------:R0:W-:Y:S01]  /*0780*/  STG.E.64 desc[UR6][R44.64], R42 ;  /* 0x0000002a2c007986 */ /* 0x0001e2000c101b06 */
[----:B------:R-:W-:Y:S01]  /*0790*/  BAR.SYNC.DEFER_BLOCKING 0x0 ;  /* 0x0000000000007b1d */ /* 0x000fe20000010000 */
[----:B0-----:R-:W-:-:S05]  /*07a0*/  IADD3 R45, PT, PT, R0, -0x2, RZ ;  /* 0xfffffffe002d7810 */ /* 0x001fca0007ffe0ff */
[----:B------:R-:W-:Y:S01]  /*07b0*/  IMAD.WIDE.U32 R44, R45, 0x8, R24 ;  /* 0x000000082d2c7825 */ /* 0x000fe200078e0018 */
[----:B------:R-:W0:Y:S04]  /*07c0*/  LDS.64 R40, [UR9+-0x8] ;  /* 0xfffff809ff287984 */ /* 0x000e280008000a00 */
[----:B------:R-:W1:Y:S04]  /*07d0*/  LDS.64 R38, [UR10+-0x8] ;  /* 0xfffff80aff267984 */ /* 0x000e680008000a00 */
[----:B------:R-:W2:Y:S04]  /*07e0*/  LDS.64 R26, [UR11+-0x8] ;  /* 0xfffff80bff1a7984 */ /* 0x000ea80008000a00 */
[----:B------:R-:W3:Y:S01]  /*07f0*/  LDS.64 R36, [UR12+-0x8] ;  /* 0xfffff80cff247984 */ /* 0x000ee20008000a00 */
[----:B0-----:R-:W-:-:S03]  /*0800*/  DFMA R42, R2, R40, RZ ;  /* 0x00000028022a722b */ /* 0x001fc600000000ff */
[----:B------:R-:W0:Y:S05]  /*0810*/  LDS.64 R40, [UR13+-0x8] ;  /* 0xfffff80dff287984 */ /* 0x000e2a0008000a00 */
[----:B-1----:R-:W-:Y:S01]  /*0820*/  DFMA R42, R4, R38, R42 ;  /* 0x00000026042a722b */ /* 0x002fe2000000002a */
[----:B------:R-:W1:Y:S07]  /*0830*/  LDS.64 R38, [UR14+-0x8] ;  /* 0xfffff80eff267984 */ /* 0x000e6e0008000a00 */
[----:B--2---:R-:W-:Y:S01]  /*0840*/  DFMA R42, R6, R26, R42 ;  /* 0x0000001a062a722b */ /* 0x004fe2000000002a */
[----:B------:R-:W2:Y:S07]  /*0850*/  LDS.64 R26, [UR15+-0x8] ;  /* 0xfffff80fff1a7984 */ /* 0x000eae0008000a00 */
[----:B---3--:R-:W-:Y:S01]  /*0860*/  DFMA R42, R8, R36, R42 ;  /* 0x00000024082a722b */ /* 0x008fe2000000002a */
[----:B------:R-:W3:Y:S07]  /*0870*/  LDS.64 R36, [UR16+-0x8] ;  /* 0xfffff810ff247984 */ /* 0x000eee0008000a00 */
[----:B0-----:R-:W-:Y:S01]  /*0880*/  DFMA R42, R10, R40, R42 ;  /* 0x000000280a2a722b */ /* 0x001fe2000000002a */
[----:B------:R-:W0:Y:S07]  /*0890*/  LDS.64 R40, [UR17+-0x8] ;  /* 0xfffff811ff287984 */ /* 0x000e2e0008000a00 */
        /* <DEDUP_REMOVED lines=10> */
[----:B--2---:R-:W-:-:S08]  /*0940*/  DFMA R26, R22, R26, R42 ;  /* 0x0000001a161a722b */ /* 0x004fd0000000002a */
[----:B---3--:R-:W-:-:S08]  /*0950*/  DFMA R26, R30, R36, R26 ;  /* 0x000000241e1a722b */ /* 0x008fd0000000001a */
[----:B0-----:R-:W-:-:S08]  /*0960*/  DFMA R26, R32, R40, R26 ;  /* 0x00000028201a722b */ /* 0x001fd0000000001a */
[----:B-1----:R-:W-:-:S07]  /*0970*/  DFMA R42, R28, R38, R26 ;  /* 0x000000261c2a722b */ /* 0x002fce000000001a */
[----:B------:R0:W-:Y:S01]  /*0980*/  STG.E.64 desc[UR6][R44.64], R42 ;  /* 0x0000002a2c007986 */ /* 0x0001e2000c101b06 */
[----:B------:R-:W-:Y:S01]  /*0990*/  BAR.SYNC.DEFER_BLOCKING 0x0 ;  /* 0x0000000000007b1d */ /* 0x000fe20000010000 */
[----:B0-----:R-:W-:-:S05]  /*09a0*/  IADD3 R45, PT, PT, R0, -0x1, RZ ;  /* 0xffffffff002d7810 */ /* 0x001fca0007ffe0ff */
[----:B------:R-:W-:-:S04]  /*09b0*/  IMAD.WIDE.U32 R44, R45, 0x8, R24 ;  /* 0x000000082d2c7825 */ /* 0x000fc800078e0018 */
[C---:B------:R-:W-:Y:S01]  /*09c0*/  IMAD.WIDE.U32 R24, R0.reuse, 0x8, R24 ;  /* 0x0000000800187825 */ /* 0x040fe200078e0018 */
[----:B------:R-:W-:Y:S01]  /*09d0*/  IADD3 R0, PT, PT, R0, 0x4, RZ ;  /* 0x0000000400007810 */ /* 0x000fe20007ffe0ff */
[----:B------:R-:W0:Y:S04]  /*09e0*/  LDS.64 R40, [UR9] ;  /* 0x00000009ff287984 */ /* 0x000e280008000a00 */
[----:B------:R-:W1:Y:S04]  /*09f0*/  LDS.64 R38, [UR10] ;  /* 0x0000000aff267984 */ /* 0x000e680008000a00 */
[----:B------:R-:W2:Y:S04]  /*0a00*/  LDS.64 R26, [UR11] ;  /* 0x0000000bff1a7984 */ /* 0x000ea80008000a00 */
[----:B------:R-:W3:Y:S01]  /*0a10*/  LDS.64 R36, [UR12] ;  /* 0x0000000cff247984 */ /* 0x000ee20008000a00 */
[----:B0-----:R-:W-:-:S03]  /*0a20*/  DFMA R42, R2, R40, RZ ;  /* 0x00000028022a722b */ /* 0x001fc600000000ff */
[----:B------:R-:W0:Y:S05]  /*0a30*/  LDS.64 R40, [UR13] ;  /* 0x0000000dff287984 */ /* 0x000e2a0008000a00 */
[----:B-1----:R-:W-:Y:S01]  /*0a40*/  DFMA R42, R4, R38, R42 ;  /* 0x00000026042a722b */ /* 0x002fe2000000002a */
[----:B------:R-:W1:Y:S07]  /*0a50*/  LDS.64 R38, [UR14] ;  /* 0x0000000eff267984 */ /* 0x000e6e0008000a00 */
[----:B--2---:R-:W-:Y:S01]  /*0a60*/  DFMA R42, R6, R26, R42 ;  /* 0x0000001a062a722b */ /* 0x004fe2000000002a */
[----:B------:R-:W2:Y:S07]  /*0a70*/  LDS.64 R26, [UR15] ;  /* 0x0000000fff1a7984 */ /* 0x000eae0008000a00 */
[----:B---3--:R-:W-:Y:S01]  /*0a80*/  DFMA R42, R8, R36, R42 ;  /* 0x00000024082a722b */ /* 0x008fe2000000002a */
[----:B------:R-:W3:Y:S07]  /*0a90*/  LDS.64 R36, [UR16] ;  /* 0x00000010ff247984 */ /* 0x000eee0008000a00 */
        /* <DEDUP_REMOVED lines=12> */
[----:B--2---:R-:W-:-:S08]  /*0b60*/  DFMA R26, R22, R26, R42 ;  /* 0x0000001a161a722b */ /* 0x004fd0000000002a */
[----:B---3--:R-:W-:-:S08]  /*0b70*/  DFMA R26, R30, R36, R26 ;  /* 0x000000241e1a722b */ /* 0x008fd0000000001a */
[----:B0-----:R-:W-:-:S08]  /*0b80*/  DFMA R26, R32, R40, R26 ;  /* 0x00000028201a722b */ /* 0x001fd0000000001a */
[----:B-1----:R-:W-:-:S07]  /*0b90*/  DFMA R42, R28, R38, R26 ;  /* 0x000000261c2a722b */ /* 0x002fce000000001a */
[----:B------:R-:W-:Y:S01]  /*0ba0*/  STG.E.64 desc[UR6][R44.64], R42 ;  /* 0x0000002a2c007986 */ /* 0x000fe2000c101b06 */
[----:B------:R-:W-:Y:S06]  /*0bb0*/  BAR.SYNC.DEFER_BLOCKING 0x0 ;  /* 0x0000000000007b1d */ /* 0x000fec0000010000 */
[----:B------:R-:W0:Y:S01]  /*0bc0*/  LDS.64 R40, [UR9+0x8] ;  /* 0x00000809ff287984 */ /* 0x000e220008000a00 */
[----:B------:R-:W-:-:S03]  /*0bd0*/  UIADD3 UR9, UPT, UPT, UR9, 0x20, URZ ;  /* 0x0000002009097890 */ /* 0x000fc6000fffe0ff */
[----:B------:R-:W1:Y:S04]  /*0be0*/  LDS.64 R38, [UR10+0x8] ;  /* 0x0000080aff267984 */ /* 0x000e680008000a00 */
[----:B------:R-:W2:Y:S04]  /*0bf0*/  LDS.64 R26, [UR11+0x8] ;  /* 0x0000080bff1a7984 */ /* 0x000ea80008000a00 */
[----:B------:R-:W3:Y:S01]  /*0c00*/  LDS.64 R36, [UR12+0x8] ;  /* 0x0000080cff247984 */ /* 0x000ee20008000a00 */
[----:B0-----:R-:W-:-:S03]  /*0c10*/  DFMA R42, R2, R40, RZ ;  /* 0x00000028022a722b */ /* 0x001fc600000000ff */
[----:B------:R-:W0:Y:S05]  /*0c20*/  LDS.64 R40, [UR13+0x8] ;  /* 0x0000080dff287984 */ /* 0x000e2a0008000a00 */
[----:B-1----:R-:W-:Y:S01]  /*0c30*/  DFMA R42, R4, R38, R42 ;  /* 0x00000026042a722b */ /* 0x002fe2000000002a */
[----:B------:R-:W1:Y:S07]  /*0c40*/  LDS.64 R38, [UR14+0x8] ;  /* 0x0000080eff267984 */ /* 0x000e6e0008000a00 */
[----:B--2---:R-:W-:Y:S01]  /*0c50*/  DFMA R42, R6, R26, R42 ;  /* 0x0000001a062a722b */ /* 0x004fe2000000002a */
[----:B------:R-:W2:Y:S07]  /*0c60*/  LDS.64 R26, [UR15+0x8] ;  /* 0x0000080fff1a7984 */ /* 0x000eae0008000a00 */
[----:B---3--:R-:W-:Y:S01]  /*0c70*/  DFMA R42, R8, R36, R42 ;  /* 0x00000024082a722b */ /* 0x008fe2000000002a */
[----:B------:R-:W3:Y:S07]  /*0c80*/  LDS.64 R36, [UR16+0x8] ;  /* 0x00000810ff247984 */ /* 0x000eee0008000a00 */
[----:B0-----:R-:W-:Y:S01]  /*0c90*/  DFMA R42, R10, R40, R42 ;  /* 0x000000280a2a722b */ /* 0x001fe2000000002a */
[----:B------:R-:W0:Y:S07]  /*0ca0*/  LDS.64 R40, [UR17+0x8] ;  /* 0x00000811ff287984 */ /* 0x000e2e0008000a00 */
        /* <DEDUP_REMOVED lines=10> */
[----:B--2---:R-:W-:-:S08]  /*0d50*/  DFMA R26, R22, R26, R42 ;  /* 0x0000001a161a722b */ /* 0x004fd0000000002a */
[----:B---3--:R-:W-:-:S08]  /*0d60*/  DFMA R26, R30, R36, R26 ;  /* 0x000000241e1a722b */ /* 0x008fd0000000001a */
[----:B0-----:R-:W-:-:S08]  /*0d70*/  DFMA R26, R32, R40, R26 ;  /* 0x00000028201a722b */ /* 0x001fd0000000001a */
[----:B-1----:R-:W-:-:S07]  /*0d80*/  DFMA R26, R28, R38, R26 ;  /* 0x000000261c1a722b */ /* 0x002fce000000001a */
[----:B------:R0:W-:Y:S01]  /*0d90*/  STG.E.64 desc[UR6][R24.64], R26 ;  /* 0x0000001a18007986 */ /* 0x0001e2000c101b06 */
[----:B------:R-:W-:Y:S06]  /*0da0*/  BAR.SYNC.DEFER_BLOCKING 0x0 ;  /* 0x0000000000007b1d */ /* 0x000fec0000010000 */
[----:B------:R-:W-:Y:S05]  /*0db0*/  BRA.U UP0, `(.L_x_44) ;  /* 0xfffffff500b87547 */ /* 0x000fea000b83ffff */
[----:B------:R-:W-:-:S12]  /*0dc0*/  ULOP3.LUT UR4, UR8, 0x7ffffffc, URZ, 0xc0, !UPT ;  /* 0x7ffffffc08047892 */ /* 0x000fd8000f8ec0ff */
.L_x_43:
[----:B------:R-:W-:-:S06]  /*0dd0*/  ULOP3.LUT UP0, UR9, UR8, 0x3, URZ, 0xc0, !UPT ;  /* 0x0000000308097892 */ /* 0x000fcc000f80c0ff */
[----:B------:R-:W-:-:S13]  /*0de0*/  PLOP3.LUT P0, PT, PT, PT, UP0, 0x80, 0x8 ;  /* 0x000000000008781c */ /* 0x000fda0003f0f008 */
[----:B------:R-:W-:Y:S05]  /*0df0*/  @!P0 EXIT ;  /* 0x000000000000894d */ /* 0x000fea0003800000 */
[----:B------:R-:W-:-:S09]  /*0e00*/  UISETP.NE.AND UP0, UPT, UR9, 0x1, UPT ;  /* 0x000000010900788c */ /* 0x000fd2000bf05270 */
[----:B------:R-:W-:Y:S05]  /*0e10*/  BRA.U !UP0, `(.L_x_45) ;  /* 0x0000000508407547 */ /* 0x000fea000b800000 */
[----:B------:R-:W-:-:S04]  /*0e20*/  ULEA UR9, UR4, UR5, 0x3 ;  /* 0x0000000504097291 */ /* 0x000fc8000f8e18ff */
[----:B------:R-:W-:-:S04]  /*0e30*/  ULEA UR10, UR8, UR9, 0x3 ;  /* 0x00000009080a7291 */ /* 0x000fc8000f8e18ff */
[----:B------:R-:W-:Y:S01]  /*0e40*/  ULEA UR11, UR8, UR10, 0x3 ;  /* 0x0000000a080b7291 */ /* 0x000fe2000f8e18ff */
[----:B0-----:R-:W0:Y:S03]  /*0e50*/  LDS.64 R36, [UR9] ;  /* 0x00000009ff247984 */ /* 0x001e260008000a00 */
[----:B------:R-:W-:Y:S01]  /*0e60*/  ULEA UR12, UR8, UR11, 0x3 ;  /* 0x0000000b080c7291 */ /* 0x000fe2000f8e18ff */
[----:B------:R-:W1:Y:S03]  /*0e70*/  LDS.64 R42, [UR10] ;  /* 0x0000000aff2a7984 */ /* 0x000e660008000a00 */
        /* <DEDUP_REMOVED lines=11> */
[----:B------:R-:W-:-:S04]  /*0f30*/  ULEA UR20, UR8, UR19, 0x3 ;  /* 0x0000001308147291 */ /* 0x000fc8000f8e18ff */
[----:B------:R-:W-:Y:S01]  /*0f40*/  ULEA UR21, UR8, UR20, 0x3 ;  /* 0x0000001408157291 */ /* 0x000fe2000f8e18ff */
[----:B0----5:R-:W-:-:S03]  /*0f50*/  DFMA R36, R2, R36, RZ ;  /* 0x000000240224722b */ /* 0x021fc600000000ff */
[----:B------:R-:W-:-:S05]  /*0f60*/  ULEA UR22, UR8, UR21, 0x3 ;  /* 0x0000001508167291 */ /* 0x000fca000f8e18ff */
[----:B-1----:R-:W-:Y:S02]  /*0f70*/  DFMA R42, R4, R42, R36 ;  /* 0x0000002a042a722b */ /* 0x002fe40000000024 */
[----:B------:R-:W0:Y:S06]  /*0f80*/  LDS.64 R36, [UR15] ;  /* 0x0000000fff247984 */ /* 0x000e2c0008000a00 */
[----:B--2---:R-:W-:Y:S01]  /*0f90*/  DFMA R42, R6, R24, R42 ;  /* 0x00000018062a722b */ /* 0x004fe2000000002a */
[----:B------:R-:W1:Y:S07]  /*0fa0*/  LDS.64 R24, [UR16] ;  /* 0x00000010ff187984 */ /* 0x000e6e0008000a00 */
[----:B---3--:R-:W-:Y:S01]  /*0fb0*/  DFMA R42, R8, R26, R42 ;  /* 0x0000001a082a722b */ /* 0x008fe2000000002a */
[----:B------:R-:W2:Y:S07]  /*0fc0*/  LDS.64 R26, [UR17] ;  /* 0x00000011ff1a7984 */ /* 0x000eae0008000a00 */
[----:B----4-:R-:W-:Y:S01]  /*0fd0*/  DFMA R42, R10, R40, R42 ;  /* 0x000000280a2a722b */ /* 0x010fe2000000002a */
[----:B------:R-:W3:Y:S07]  /*0fe0*/  LDS.64 R40, [UR18] ;  /* 0x00000012ff287984 */ /* 0x000eee0008000a00 */
[----:B------:R-:W-:Y:S01]  /*0ff0*/  DFMA R42, R12, R38, R42 ;  /* 0x000000260c2a722b */ /* 0x000fe2000000002a */
[----:B------:R-:W4:Y:S07]  /*1000*/  LDS.64 R38, [UR19] ;  /* 0x00000013ff267984 */ /* 0x000f2e0008000a00 */
[----:B0-----:R-:W-:Y:S01]  /*1010*/  DFMA R42, R14, R36, R42 ;  /* 0x000000240e2a722b */ /* 0x001fe2000000002a */
[----:B------:R-:W0:Y:S07]  /*1020*/  LDS.64 R36, [UR20] ;  /* 0x00000014ff247984 */ /* 0x000e2e0008000a00 */
[----:B-1----:R-:W-:-:S02]  /*1030*/  DFMA R24, R16, R24, R42 ;  /* 0x000000181018722b */ /* 0x002fc4000000002a */
[----:B------:R-:W1:Y:S06]  /*1040*/  LDS.64 R42, [UR21] ;  /* 0x00000015ff2a7984 */ /* 0x000e6c0008000a00 */
[----:B--2---:R-:W-:Y:S01]  /*1050*/  DFMA R24, R18, R26, R24 ;  /* 0x0000001a1218722b */ /* 0x004fe20000000018 */
[----:B------:R-:W2:Y:S07]  /*1060*/  LDS.64 R26, [UR22] ;  /* 0x00000016ff1a7984 */ /* 0x000eae0008000a00 */
[----:B---3--:R-:W-:-:S08]  /*1070*/  DFMA R24, R20, R40, R24 ;  /* 0x000000281418722b */ /* 0x008fd00000000018 */
[----:B----4-:R-:W-:Y:S02]  /*1080*/  DFMA R38, R22, R38, R24 ;  /* 0x000000261626722b */ /* 0x010fe40000000018 */
[----:B------:R-:W3:Y:S06]  /*1090*/  LDC.64 R24, c[0x0][0x3a0] ;  /* 0x0000e800ff187b82 */ /* 0x000eec0000000a00 */
[----:B0-----:R-:W-:Y:S01]  /*10a0*/  DFMA R36, R30, R36, R38 ;  /* 0x000000241e24722b */ /* 0x001fe20000000026 */
[----:B------:R-:W-:Y:S01]  /*10b0*/  IADD3 R39, PT, PT, R35, UR4, RZ ;  /* 0x0000000423277c10 */ /* 0x000fe2000fffe0ff */
[----:B------:R-:W-:-:S06]  /*10c0*/  UIADD3 UR4, UPT, UPT, UR4, 0x2, URZ ;  /* 0x0000000204047890 */ /* 0x000fcc000fffe0ff */
[----:B-1----:R-:W-:-:S08]  /*10d0*/  DFMA R36, R32, R42, R36 ;  /* 0x0000002a2024722b */ /* 0x002fd00000000024 */
[----:B--2---:R-:W-:Y:S01]  /*10e0*/  DFMA R44, R28, R26, R36 ;  /* 0x0000001a1c2c722b */ /* 0x004fe20000000024 */
[C---:B---3--:R-:W-:Y:S01]  /*10f0*/  IMAD.WIDE.U32 R26, R39.reuse, 0x8, R24 ;  /* 0x00000008271a7825 */ /* 0x048fe200078e0018 */
[----:B------:R-:W-:-:S05]  /*1100*/  IADD3 R39, PT, PT, R39, 0x1, RZ ;  /* 0x0000000127277810 */ /* 0x000fca0007ffe0ff */
[----:B------:R-:W-:Y:S01]  /*1110*/  STG.E.64 desc[UR6][R26.64], R44 ;  /* 0x0000002c1a007986 */ /* 0x000fe2000c101b06 */
[----:B------:R-:W-:Y:S01]  /*1120*/  IMAD.WIDE.U32 R24, R39, 0x8, R24 ;  /* 0x0000000827187825 */ /* 0x000fe200078e0018 */
[----:B------:R-:W-:Y:S06]  /*1130*/  BAR.SYNC.DEFER_BLOCKING 0x0 ;  /* 0x0000000000007b1d */ /* 0x000fec0000010000 */
[----:B------:R-:W0:Y:S04]  /*1140*/  LDS.64 R42, [UR9+0x8] ;  /* 0x00000809ff2a7984 */ /* 0x000e280008000a00 */
        /* <DEDUP_REMOVED lines=29> */
.L_x_45:
[----:B------:R-:W-:-:S04]  /*1320*/  ULOP3.LUT UR9, UR8, 0x1, URZ, 0xc0, !UPT ;  /* 0x0000000108097892 */ /* 0x000fc8000f8ec0ff */
[----:B------:R-:W-:-:S06]  /*1330*/  UISETP.NE.U32.AND UP0, UPT, UR9, 0x1, UPT ;  /* 0x000000010900788c */ /* 0x000fcc000bf05070 */
[----:B------:R-:W-:-:S13]  /*1340*/  PLOP3.LUT P0, PT, PT, PT, UP0, 0x80, 0x8 ;  /* 0x000000000008781c */ /* 0x000fda0003f0f008 */
[----:B------:R-:W-:Y:S05]  /*1350*/  @P0 EXIT ;  /* 0x000000000000094d */ /* 0x000fea0003800000 */
[----:B------:R-:W-:-:S04]  /*1360*/  ULEA UR9, UR4, UR5, 0x3 ;  /* 0x0000000504097291 */ /* 0x000fc8000f8e18ff */
[----:B------:R-:W-:-:S05]  /*1370*/  ULEA UR10, UR8, UR9, 0x3 ;  /* 0x00000009080a7291 */ /* 0x000fca000f8e18ff */
[----:B------:R-:W2:Y:S01]  /*1380*/  LDS.64 R38, [UR9] ;  /* 0x00000009ff267984 */ /* 0x000ea20008000a00 */
[----:B------:R-:W-:-:S03]  /*1390*/  ULEA UR9, UR8, UR10, 0x3 ;  /* 0x0000000a08097291 */ /* 0x000fc6000f8e18ff */
[----:B------:R-:W3:Y:S01]  /*13a0*/  LDS.64 R40, [UR10] ;  /* 0x0000000aff287984 */ /* 0x000ee20008000a00 */
[----:B------:R-:W-:-:S05]  /*13b0*/  ULEA UR10, UR8, UR9, 0x3 ;  /* 0x00000009080a7291 */ /* 0x000fca000f8e18ff */
[----:B0-----:R-:W0:Y:S01]  /*13c0*/  LDS.64 R36, [UR9] ;  /* 0x00000009ff247984 */ /* 0x001e220008000a00 */
[----:B------:R-:W-:-:S03]  /*13d0*/  ULEA UR9, UR8, UR10, 0x3 ;  /* 0x0000000a08097291 */ /* 0x000fc6000f8e18ff */
[----:B-1----:R-:W1:Y:S01]  /*13e0*/  LDS.64 R26, [UR10] ;  /* 0x0000000aff1a7984 */ /* 0x002e620008000a00 */
[----:B------:R-:W-:-:S05]  /*13f0*/  ULEA UR10, UR8, UR9, 0x3 ;  /* 0x00000009080a7291 */ /* 0x000fca000f8e18ff */
[----:B------:R-:W4:Y:S01]  /*1400*/  LDS.64 R24, [UR9] ;  /* 0x00000009ff187984 */ /* 0x000f220008000a00 */
[----:B------:R-:W-:Y:S01]  /*1410*/  ULEA UR9, UR8, UR10, 0x3 ;  /* 0x0000000a08097291 */ /* 0x000fe2000f8e18ff */
[----:B--2--5:R-:W-:Y:S02]  /*1420*/  DFMA R38, R2, R38, RZ ;  /* 0x000000260226722b */ /* 0x024fe400000000ff */
[----:B------:R-:W2:Y:S01]  /*1430*/  LDS.64 R2, [UR10] ;  /* 0x0000000aff027984 */ /* 0x000ea20008000a00 */
[----:B------:R-:W-:-:S05]  /*1440*/  ULEA UR10, UR8, UR9, 0x3 ;  /* 0x00000009080a7291 */ /* 0x000fca000f8e18ff */
[----:B---3--:R-:W-:Y:S01]  /*1450*/  DFMA R38, R4, R40, R38 ;  /* 0x000000280426722b */ /* 0x008fe20000000026 */
[----:B------:R-:W3:Y:S01]  /*1460*/  LDS.64 R4, [UR9] ;  /* 0x00000009ff047984 */ /* 0x000ee20008000a00 */
[----:B------:R-:W-:-:S06]  /*1470*/  ULEA UR9, UR8, UR10, 0x3 ;  /* 0x0000000a08097291 */ /* 0x000fcc000f8e18ff */
[----:B0-----:R-:W-:Y:S01]  /*1480*/  DFMA R36, R6, R36, R38 ;  /* 0x000000240624722b */ /* 0x001fe20000000026 */
[----:B------:R-:W0:Y:S01]  /*1490*/  LDS.64 R6, [UR10] ;  /* 0x0000000aff067984 */ /* 0x000e220008000a00 */
[----:B------:R-:W-:-:S06]  /*14a0*/  ULEA UR10, UR8, UR9, 0x3 ;  /* 0x00000009080a7291 */ /* 0x000fcc000f8e18ff */
[----:B-1----:R-:W-:Y:S01]  /*14b0*/  DFMA R26, R8, R26, R36 ;  /* 0x0000001a081a722b */ /* 0x002fe20000000024 */
[----:B------:R-:W1:Y:S01]  /*14c0*/  LDS.64 R8, [UR9] ;  /* 0x00000009ff087984 */ /* 0x000e620008000a00 */
[----:B------:R-:W-:-:S06]  /*14d0*/  ULEA UR9, UR8, UR10, 0x3 ;  /* 0x0000000a08097291 */ /* 0x000fcc000f8e18ff */
[----:B----4-:R-:W-:Y:S01]  /*14e0*/  DFMA R24, R10, R24, R26 ;  /* 0x000000180a18722b */ /* 0x010fe2000000001a */
[----:B------:R-:W4:Y:S01]  /*14f0*/  LDS.64 R10, [UR10] ;  /* 0x0000000aff0a7984 */ /* 0x000f220008000a00 */
[----:B------:R-:W-:-:S06]  /*1500*/  ULEA UR10, UR8, UR9, 0x3 ;  /* 0x00000009080a7291 */ /* 0x000fcc000f8e18ff */
[----:B--2---:R-:W-:Y:S01]  /*1510*/  DFMA R2, R12, R2, R24 ;  /* 0x000000020c02722b */ /* 0x004fe20000000018 */
[----:B------:R-:W2:Y:S01]  /*1520*/  LDS.64 R12, [UR9] ;  /* 0x00000009ff0c7984 */ /* 0x000ea20008000a00 */
[----:B------:R-:W-:-:S06]  /*1530*/  ULEA UR9, UR8, UR10, 0x3 ;  /* 0x0000000a08097291 */ /* 0x000fcc000f8e18ff */
[----:B---3--:R-:W-:Y:S01]  /*1540*/  DFMA R2, R14, R4, R2 ;  /* 0x000000040e02722b */ /* 0x008fe20000000002 */
[----:B------:R-:W3:Y:S01]  /*1550*/  LDS.64 R4, [UR10] ;  /* 0x0000000aff047984 */ /* 0x000ee20008000a00 */
[----:B------:R-:W-:-:S06]  /*1560*/  ULEA UR10, UR8, UR9, 0x3 ;  /* 0x00000009080a7291 */ /* 0x000fcc000f8e18ff */
[----:B0-----:R-:W-:Y:S01]  /*1570*/  DFMA R2, R16, R6, R2 ;  /* 0x000000061002722b */ /* 0x001fe20000000002 */
[----:B------:R-:W0:Y:S07]  /*1580*/  LDS.64 R6, [UR9] ;  /* 0x00000009ff067984 */ /* 0x000e2e0008000a00 */
[----:B-1----:R-:W-:Y:S01]  /*1590*/  DFMA R2, R18, R8, R2 ;  /* 0x000000081202722b */ /* 0x002fe20000000002 */
[----:B------:R-:W1:Y:S07]  /*15a0*/  LDS.64 R8, [UR10] ;  /* 0x0000000aff087984 */ /* 0x000e6e0008000a00 */
[----:B----4-:R-:W-:Y:S01]  /*15b0*/  DFMA R2, R20, R10, R2 ;  /* 0x0000000a1402722b */ /* 0x010fe20000000002 */
[----:B------:R-:W4:Y:S07]  /*15c0*/  LDC.64 R10, c[0x0][0x3a0] ;  /* 0x0000e800ff0a7b82 */ /* 0x000f2e0000000a00 */
[----:B--2---:R-:W-:-:S08]  /*15d0*/  DFMA R2, R22, R12, R2 ;  /* 0x0000000c1602722b */ /* 0x004fd00000000002 */
[----:B---3--:R-:W-:Y:S01]  /*15e0*/  DFMA R2, R30, R4, R2 ;  /* 0x000000041e02722b */ /* 0x008fe20000000002 */
[----:B------:R-:W-:-:S07]  /*15f0*/  IADD3 R5, PT, PT, R35, UR4, RZ ;  /* 0x0000000423057c10 */ /* 0x000fce000fffe0ff */
[----:B0-----:R-:W-:Y:S01]  /*1600*/  DFMA R2, R32, R6, R2 ;  /* 0x000000062002722b */ /* 0x001fe20000000002 */
[----:B----4-:R-:W-:-:S07]  /*1610*/  IMAD.WIDE.U32 R4, R5, 0x8, R10 ;  /* 0x0000000805047825 */ /* 0x010fce00078e000a */
[----:B-1----:R-:W-:-:S07]  /*1620*/  DFMA R2, R28, R8, R2 ;  /* 0x000000081c02722b */ /* 0x002fce0000000002 */
[----:B------:R-:W-:Y:S01]  /*1630*/  STG.E.64 desc[UR6][R4.64], R2 ;  /* 0x0000000204007986 */ /* 0x000fe2000c101b06 */
[----:B------:R-:W-:Y:S06]  /*1640*/  BAR.SYNC.DEFER_BLOCKING 0x0 ;  /* 0x0000000000007b1d */ /* 0x000fec0000010000 */
[----:B------:R-:W-:Y:S05]  /*1650*/  EXIT ;  /* 0x000000000000794d */ /* 0x000fea0003800000 */
.L_x_42:
[----:B------:R-:W-:Y:S01]  /*1660*/  UISETP.GE.AND UP0, UPT, UR8, 0x1, UPT ;  /* 0x000000010800788c */ /* 0x000fe2000bf06270 */
[----:B0-----:R-:W-:-:S05]  /*1670*/  IMAD R24, R41, UR9, RZ ;  /* 0x0000000929187c24 */ /* 0x001fca000f8e02ff */
[----:B------:R-:W-:Y:S02]  /*1680*/  IADD3 R39, PT, PT, -R24, R39, RZ ;  /* 0x0000002718277210 */ /* 0x000fe40007ffe1ff */
[----:B------:R-:W-:-:S04]  /*1690*/  PLOP3.LUT P0, PT, PT, PT, UP0, 0x80, 0x8 ;  /* 0x000000000008781c */ /* 0x000fc80003f0f008 */
[----:B------:R-:W-:-:S13]  /*16a0*/  ISETP.GE.U32.OR P0, PT, R34, R39, !P0 ;  /* 0x000000272200720c */ /* 0x000fda0004706470 */
[----:B------:R-:W-:Y:S05]  /*16b0*/  @P0 EXIT ;  /* 0x000000000000094d */ /* 0x000fea0003800000 */
[----:B------:R-:W-:Y:S02]  /*16c0*/  UIADD3 UR4, UPT, UPT, UR8, -0x1, URZ ;  /* 0xffffffff08047890 */ /* 0x000fe4000fffe0ff */
[----:B------:R-:W-:Y:S02]  /*16d0*/  IMAD R35, R0, UR8, R35 ;  /* 0x0000000800237c24 */ /* 0x000fe4000f8e0223 */
[----:B------:R-:W-:-:S03]  /*16e0*/  UISETP.GE.U32.AND UP0, UPT, UR4, 0x3, UPT ;  /* 0x000000030400788c */ /* 0x000fc6000bf06070 */
[----:B------:R-:W-:-:S06]  /*16f0*/  UMOV UR4, URZ ;  /* 0x000000ff00047c82 */ /* 0x000fcc0008000000 */
[----:B------:R-:W-:Y:S05]  /*1700*/  BRA.U !UP0, `(.L_x_46) ;  /* 0x0000000908647547 */ /* 0x000fea000b800000 */
[----:B------:R-:W-:Y:S01]  /*1710*/  IADD3 R0, PT, PT, R37, R0, RZ ;  /* 0x0000000025007210 */ /* 0x000fe20007ffe0ff */
[----:B------:R-:W-:Y:S02]  /*1720*/  ULOP3.LUT UR4, UR8, 0x7ffffffc, URZ, 0xc0, !UPT ;  /* 0x7ffffffc08047892 */ /* 0x000fe4000f8ec0ff */
[----:B------:R-:W-:Y:S01]  /*1730*/  MOV R25, UR8 ;  /* 0x0000000800197c02 */ /* 0x000fe20008000f00 */
[----:B------:R-:W-:Y:S02]  /*1740*/  UIADD3 UR9, UPT, UPT, UR5, 0x10, URZ ;  /* 0x0000001005097890 */ /* 0x000fe4000fffe0ff */
[----:B------:R-:W-:Y:S02]  /*1750*/  UIADD3 UR4, UPT, UPT, -UR4, URZ, URZ ;  /* 0x000000ff04047290 */ /* 0x000fe4000fffe1ff */
[----:B------:R-:W-:-:S10]  /*1760*/  IMAD R0, R0, R25, 0x3 ;  /* 0x0000000300007424 */ /* 0x000fd400078e0219 */
.L_x_47:
        /* <DEDUP_REMOVED lines=147> */
.L_x_46:
        /* <DEDUP_REMOVED lines=8> */
[----:B------:R-:W1:Y:S03]  /*2120*/  LDS.64 R36, [UR9] ;  /* 0x00000009ff247984 */ /* 0x000e660008000a00 */
[----:B------:R-:W-:Y:S01]  /*2130*/  ULEA UR12, UR8, UR11, 0x3 ;  /* 0x0000000b080c7291 */ /* 0x000fe2000f8e18ff */
[----:B------:R-:W2:Y:S03]  /*2140*/  LDS.64 R42, [UR10] ;  /* 0x0000000aff2a7984 */ /* 0x000ea60008000a00 */
[----:B------:R-:W-:Y:S01]  /*2150*/  ULEA UR13, UR8, UR12, 0x3 ;  /* 0x0000000c080d7291 */ /* 0x000fe2000f8e18ff */
[----:B0-----:R-:W0:Y:S03]  /*2160*/  LDS.64 R24, [UR11] ;  /* 0x0000000bff187984 */ /* 0x001e260008000a00 */
        /* <DEDUP_REMOVED lines=11> */
[----:B-1---5:R-:W-:-:S03]  /*2220*/  DFMA R36, R2, R36, RZ ;  /* 0x000000240224722b */ /* 0x022fc600000000ff */
[----:B------:R-:W-:-:S05]  /*2230*/  ULEA UR22, UR8, UR21, 0x3 ;  /* 0x0000001508167291 */ /* 0x000fca000f8e18ff */
[----:B--2---:R-:W-:Y:S02]  /*2240*/  DFMA R42, R4, R42, R36 ;  /* 0x0000002a042a722b */ /* 0x004fe40000000024 */
[----:B------:R-:W1:Y:S06]  /*2250*/  LDS.64 R36, [UR15] ;  /* 0x0000000fff247984 */ /* 0x000e6c0008000a00 */
[----:B0-----:R-:W-:Y:S01]  /*2260*/  DFMA R42, R6, R24, R42 ;  /* 0x00000018062a722b */ /* 0x001fe2000000002a */
[----:B------:R-:W0:Y:S07]  /*2270*/  LDS.64 R24, [UR16] ;  /* 0x00000010ff187984 */ /* 0x000e2e0008000a00 */
[----:B---3--:R-:W-:Y:S01]  /*2280*/  DFMA R42, R8, R26, R42 ;  /* 0x0000001a082a722b */ /* 0x008fe2000000002a */
[----:B------:R-:W2:Y:S07]  /*2290*/  LDS.64 R26, [UR17] ;  /* 0x00000011ff1a7984 */ /* 0x000eae0008000a00 */
[----:B----4-:R-:W-:Y:S01]  /*22a0*/  DFMA R42, R10, R40, R42 ;  /* 0x000000280a2a722b */ /* 0x010fe2000000002a */
[----:B------:R-:W3:Y:S07]  /*22b0*/  LDS.64 R40, [UR18] ;  /* 0x00000012ff287984 */ /* 0x000eee0008000a00 */
[----:B------:R-:W-:Y:S01]  /*22c0*/  DFMA R42, R12, R38, R42 ;  /* 0x000000260c2a722b */ /* 0x000fe2000000002a */
[----:B------:R-:W4:Y:S07]  /*22d0*/  LDS.64 R38, [UR19] ;  /* 0x00000013ff267984 */ /* 0x000f2e0008000a00 */
[----:B-1----:R-:W-:Y:S01]  /*22e0*/  DFMA R42, R14, R36, R42 ;  /* 0x000000240e2a722b */ /* 0x002fe2000000002a */
[----:B------:R-:W1:Y:S07]  /*22f0*/  LDS.64 R36, [UR20] ;  /* 0x00000014ff247984 */ /* 0x000e6e0008000a00 */
[----:B0-----:R-:W-:-:S02]  /*2300*/  DFMA R24, R16, R24, R42 ;  /* 0x000000181018722b */ /* 0x001fc4000000002a */
[----:B------:R-:W0:Y:S06]  /*2310*/  LDS.64 R42, [UR21] ;  /* 0x00000015ff2a7984 */ /* 0x000e2c0008000a00 */
[----:B--2---:R-:W-:Y:S01]  /*2320*/  DFMA R24, R18, R26, R24 ;  /* 0x0000001a1218722b */ /* 0x004fe20000000018 */
[----:B------:R-:W2:Y:S07]  /*2330*/  LDS.64 R26, [UR22] ;  /* 0x00000016ff1a7984 */ /* 0x000eae0008000a00 */
[----:B---3--:R-:W-:-:S08]  /*2340*/  DFMA R24, R20, R40, R24 ;  /* 0x000000281418722b */ /* 0x008fd00000000018 */
[----:B----4-:R-:W-:Y:S02]  /*2350*/  DFMA R38, R22, R38, R24 ;  /* 0x000000261626722b */ /* 0x010fe40000000018 */
[----:B------:R-:W3:Y:S06]  /*2360*/  LDC.64 R24, c[0x0][0x3a0] ;  /* 0x0000e800ff187b82 */ /* 0x000eec0000000a00 */
[----:B-1----:R-:W-:Y:S01]  /*2370*/  DFMA R36, R30, R36, R38 ;  /* 0x000000241e24722b */ /* 0x002fe20000000026 */
[----:B------:R-:W-:Y:S01]  /*2380*/  IADD3 R39, PT, PT, R35, UR4, RZ ;  /* 0x0000000423277c10 */ /* 0x000fe2000fffe0ff */
[----:B------:R-:W-:-:S06]  /*2390*/  UIADD3 UR4, UPT, UPT, UR4, 0x2, URZ ;  /* 0x0000000204047890 */ /* 0x000fcc000fffe0ff */
[----:B0-----:R-:W-:-:S08]  /*23a0*/  DFMA R36, R32, R42, R36 ;  /* 0x0000002a2024722b */ /* 0x001fd00000000024 */
        /* <DEDUP_REMOVED lines=36> */
.L_x_48:
        /* <DEDUP_REMOVED lines=10> */
[----:B------:R-:W4:Y:S01]  /*2690*/  LDS.64 R36, [UR9] ;  /* 0x00000009ff247984 */ /* 0x000f220008000a00 */
[----:B------:R-:W-:-:S03]  /*26a0*/  ULEA UR9, UR8, UR10, 0x3 ;  /* 0x0000000a08097291 */ /* 0x000fc6000f8e18ff */
[----:B01----:R-:W0:Y:S01]  /*26b0*/  LDS.64 R26, [UR10] ;  /* 0x0000000aff1a7984 */ /* 0x003e220008000a00 */
[----:B------:R-:W-:-:S05]  /*26c0*/  ULEA UR10, UR8, UR9, 0x3 ;  /* 0x00000009080a7291 */ /* 0x000fca000f8e18ff */
[----:B------:R-:W1:Y:S01]  /*26d0*/  LDS.64 R24, [UR9] ;  /* 0x00000009ff187984 */ /* 0x000e620008000a00 */
[----:B------:R-:W-:Y:S01]  /*26e0*/  ULEA UR9, UR8, UR10, 0x3 ;  /* 0x0000000a08097291 */ /* 0x000fe2000f8e18ff */
[----:B--2--5:R-:W-:Y:S02]  /*26f0*/  DFMA R38, R2, R38, RZ ;  /* 0x000000260226722b */ /* 0x024fe400000000ff */
[----:B------:R-:W2:Y:S01]  /*2700*/  LDS.64 R2, [UR10] ;  /* 0x0000000aff027984 */ /* 0x000ea20008000a00 */
[----:B------:R-:W-:-:S05]  /*2710*/  ULEA UR10, UR8, UR9, 0x3 ;  /* 0x00000009080a7291 */ /* 0x000fca000f8e18ff */
        /* <DEDUP_REMOVED lines=22> */
[----:B-1----:R-:W-:Y:S01]  /*2880*/  DFMA R2, R20, R10, R2 ;  /* 0x0000000a1402722b */ /* 0x002fe20000000002 */
[----:B------:R-:W1:Y:S07]  /*2890*/  LDC.64 R10, c[0x0][0x3a0] ;  /* 0x0000e800ff0a7b82 */ /* 0x000e6e0000000a00 */
[----:B--2---:R-:W-:-:S08]  /*28a0*/  DFMA R2, R22, R12, R2 ;  /* 0x0000000c1602722b */ /* 0x004fd00000000002 */
[----:B---3--:R-:W-:Y:S01]  /*28b0*/  DFMA R2, R30, R4, R2 ;  /* 0x000000041e02722b */ /* 0x008fe20000000002 */
[----:B------:R-:W-:-:S07]  /*28c0*/  IADD3 R5, PT, PT, R35, UR4, RZ ;  /* 0x0000000423057c10 */ /* 0x000fce000fffe0ff */
[----:B----4-:R-:W-:Y:S01]  /*28d0*/  DFMA R2, R32, R6, R2 ;  /* 0x000000062002722b */ /* 0x010fe20000000002 */
[----:B-1----:R-:W-:-:S07]  /*28e0*/  IMAD.WIDE.U32 R4, R5, 0x8, R10 ;  /* 0x0000000805047825 */ /* 0x002fce00078e000a */
[----:B0-----:R-:W-:-:S07]  /*28f0*/  DFMA R2, R28, R8, R2 ;  /* 0x000000081c02722b */ /* 0x001fce0000000002 */
[----:B------:R-:W-:Y:S01]  /*2900*/  STG.E.64 desc[UR6][R4.64], R2 ;  /* 0x0000000204007986 */ /* 0x000fe2000c101b06 */
[----:B------:R-:W-:Y:S06]  /*2910*/  BAR.SYNC.DEFER_BLOCKING 0x0 ;  /* 0x0000000000007b1d */ /* 0x000fec0000010000 */
[----:B------:R-:W-:Y:S05]  /*2920*/  EXIT ;  /* 0x000000000000794d */ /* 0x000fea0003800000 */
.L_x_49:
        /* <DEDUP_REMOVED lines=13> */
.L_x_64:


//--------------------- .text._Z24dgemm_madness_batched_12PdiS_iS_iidd --------------------------
	.section	.text._Z24dgemm_madness_batched_12PdiS_iS_iidd,"ax",@progbits
	.align	128
        .global         _Z24dgemm_madness_batched_12PdiS_iS_iidd
        .type           _Z24dgemm_madness_batched_12PdiS_iS_iidd,@function
        .size           _Z24dgemm_madness_batched_12PdiS_iS_iidd,(.L_x_65 - _Z24dgemm_madness_batched_12PdiS_iS_iidd)
        .other          _Z24dgemm_madness_batched_12PdiS_iS_iidd,@"STO_CUDA_ENTRY STV_DEFAULT"
_Z24dgemm_madness_batched_12PdiS_iS_iidd:
.text._Z24dgemm_madness_batched_12PdiS_iS_iidd:
[----:B------:R-:W-:Y:S01]  /*0000*/  LDC R1, c[0x0][0x37c] ;  /* 0x0000df00ff017b82 */ /* 0x000fe20000000800 */
[----:B------:R-:W0:Y:S07]  /*0010*/  S2R R30, SR_TID.X ;  /* 0x00000000001e7919 */ /* 0x000e2e0000002100 */
[----:B------:R-:W1:Y:S01]  /*0020*/  S2UR UR10, SR_CTAID.X ;  /* 0x00000000000a79c3 */ /* 0x000e620000002500 */
[----:B------:R-:W1:Y:S01]  /*0030*/  LDCU UR11, c[0x0][0x360] ;  /* 0x00006c00ff0b77ac */ /* 0x000e620008000800 */
[----:B------:R-:W2:Y:S06]  /*0040*/  LDCU UR8, c[0x0][0x398] ;  /* 0x00007300ff0877ac */ /* 0x000eac0008000800 */
[----:B------:R-:W3:Y:S01]  /*0050*/  S2UR UR4, SR_CTAID.Y ;  /* 0x00000000000479c3 */ /* 0x000ee20000002600 */
[----:B------:R-:W4:Y:S07]  /*0060*/  LDCU.64 UR6, c[0x0][0x358] ;  /* 0x00006b00ff0677ac */ /* 0x000f2e0008000a00 */
[----:B------:R-:W3:Y:S08]  /*0070*/  LDC R33, c[0x0][0x388] ;  /* 0x0000e200ff217b82 */ /* 0x000ef00000000800 */
[----:B------:R-:W4:Y:S01]  /*0080*/  LDC.64 R20, c[0x0][0x380] ;  /* 0x0000e000ff147b82 */ /* 0x000f220000000a00 */
[----:B-1----:R-:W-:-:S06]  /*0090*/  UIMAD UR9, UR10, UR11, URZ ;  /* 0x0000000b0a0972a4 */ /* 0x002fcc000f8e02ff */
[----:B0-----:R-:W-:Y:S01]  /*00a0*/  IADD3 R31, PT, PT, R30, UR9, RZ ;  /* 0x000000091e1f7c10 */ /* 0x001fe2000fffe0ff */
[----:B------:R-:W0:Y:S01]  /*00b0*/  LDC.64 R28, c[0x0][0x390] ;  /* 0x0000e400ff1c7b82 */ /* 0x000e220000000a00 */
[----:B---3--:R-:W-:Y:S01]  /*00c0*/  IMAD R0, R33, UR4, RZ ;  /* 0x0000000421007c24 */ /* 0x008fe2000f8e02ff */
[----:B--2---:R-:W-:-:S03]  /*00d0*/  UIMAD UR4, UR4, UR8, URZ ;  /* 0x00000008040472a4 */ /* 0x004fc6000f8e02ff */
[----:B------:R-:W-:-:S05]  /*00e0*/  IMAD R32, R0, UR8, RZ ;  /* 0x0000000800207c24 */ /* 0x000fca000f8e02ff */
[----:B------:R-:W-:-:S05]  /*00f0*/  IADD3 R3, PT, PT, R32, R31, RZ ;  /* 0x0000001f20037210 */ /* 0x000fca0007ffe0ff */
[----:B----4-:R-:W-:Y:S01]  /*0100*/  IMAD.WIDE R20, R3, 0x8, R20 ;  /* 0x0000000803147825 */ /* 0x010fe200078e0214 */
[----:B------:R-:W-:-:S03]  /*0110*/  MOV R3, UR4 ;  /* 0x0000000400037c02 */ /* 0x000fc60008000f00 */
[----:B------:R-:W-:Y:S02]  /*0120*/  IMAD.WIDE R18, R33, 0x8, R20 ;  /* 0x0000000821127825 */ /* 0x000fe400078e0214 */
[----:B------:R-:W5:Y:S02]  /*0130*/  LDG.E.64 R20, desc[UR6][R20.64] ;  /* 0x0000000614147981 */ /* 0x000f64000c1e1b00 */
[----:B------:R-:W-:Y:S02]  /*0140*/  IMAD R34, R3, UR8, R30 ;  /* 0x0000000803227c24 */ /* 0x000fe4000f8e021e */
[C---:B------:R-:W-:Y:S02]  /*0150*/  IMAD.WIDE R16, R33.reuse, 0x8, R18 ;  /* 0x0000000821107825 */ /* 0x040fe400078e0212 */
[----:B------:R-:W5:Y:S01]  /*0160*/  LDG.E.64 R18, desc[UR6][R18.64] ;  /* 0x0000000612127981 */ /* 0x000f62000c1e1b00 */
[----:B------:R-:W-:Y:S01]  /*0170*/  IADD3 R27, PT, PT, R34, UR11, RZ ;  /* 0x0000000b221b7c10 */ /* 0x000fe2000fffe0ff */
[----:B------:R-:W-:-:S02]  /*0180*/  IMAD.WIDE R14, R33, 0x8, R16 ;  /* 0x00000008210e7825 */ /* 0x000fc400078e0210 */
[----:B------:R-:W5:Y:S02]  /*0190*/  LDG.E.64 R16, desc[UR6][R16.64] ;  /* 0x0000000610107981 */ /* 0x000f64000c1e1b00 */
[----:B0-----:R-:W-:-:S04]  /*01a0*/  IMAD.WIDE.U32 R26, R27, 0x8, R28 ;  /* 0x000000081b1a7825 */ /* 0x001fc800078e001c */
[----:B------:R-:W-:Y:S02]  /*01b0*/  IMAD.WIDE R12, R33, 0x8, R14 ;  /* 0x00000008210c7825 */ /* 0x000fe400078e020e */
[----:B------:R-:W5:Y:S02]  /*01c0*/  LDG.E.64 R14, desc[UR6][R14.64] ;  /* 0x000000060e0e7981 */ /* 0x000f64000c1e1b00 */
[----:B------:R-:W-:-:S04]  /*01d0*/  IMAD.WIDE.U32 R28, R34, 0x8, R28 ;  /* 0x00000008221c7825 */ /* 0x000fc800078e001c */
        /* <DEDUP_REMOVED lines=16> */
[----:B------:R-:W2:Y:S04]  /*02e0*/  LDG.E.64 R28, desc[UR6][R28.64] ;  /* 0x000000061c1c7981 */ /* 0x000ea8000c1e1b00 */
[----:B------:R-:W3:Y:S01]  /*02f0*/  LDG.E.64 R26, desc[UR6][R26.64] ;  /* 0x000000061a1a7981 */ /* 0x000ee2000c1e1b00 */
[----:B------:R-:W0:Y:S01]  /*0300*/  S2UR UR4, SR_CgaCtaId ;  /* 0x00000000000479c3 */ /* 0x000e220000008800 */
[----:B------:R-:W-:Y:S01]  /*0310*/  UMOV UR5, 0x400 ;  /* 0x0000040000057882 */ /* 0x000fe20000000000 */
[----:B------:R-:W-:Y:S01]  /*0320*/  MOV R36, UR11 ;  /* 0x0000000b00247c02 */ /* 0x000fe20008000f00 */
        /* <DEDUP_REMOVED lines=14> */
[----:B0-----:R-:W-:Y:S02]  /*0410*/  IMAD R26, R31, UR8, R32 ;  /* 0x000000081f1a7c24 */ /* 0x001fe4000f8e0220 */
        /* <DEDUP_REMOVED lines=9> */
.L_x_52:
        /* <DEDUP_REMOVED lines=13> */
[----:B------:R-:W-:-:S03]  /*0580*/  ULEA UR15, UR8, UR14, 0x3 ;  /* 0x0000000e080f7291 */ /* 0x000fc6000f8e18ff */
[----:B------:R-:W4:Y:S01]  /*0590*/  LDS.64 R34, [UR14+-0x10] ;  /* 0xfffff00eff227984 */ /* 0x000f220008000a00 */
[----:B------:R-:W-:-:S04]  /*05a0*/  ULEA UR16, UR8, UR15, 0x3 ;  /* 0x0000000f08107291 */ /* 0x000fc8000f8e18ff */
[----:B------:R-:W-:-:S04]  /*05b0*/  ULEA UR17, UR8, UR16, 0x3 ;  /* 0x0000001008117291 */ /* 0x000fc8000f8e18ff */
[----:B------:R-:W-:Y:S01]  /*05c0*/  ULEA UR18, UR8, UR17, 0x3 ;  /* 0x0000001108127291 */ /* 0x000fe2000f8e18ff */
[----:B0----5:R-:W-:-:S03]  /*05d0*/  DFMA R28, R20, R28, RZ ;  /* 0x0000001c141c722b */ /* 0x021fc600000000ff */
[----:B------:R-:W-:-:S04]  /*05e0*/  ULEA UR19, UR8, UR18, 0x3 ;  /* 0x0000001208137291 */ /* 0x000fc8000f8e18ff */
[----:B------:R-:W-:Y:S01]  /*05f0*/  ULEA UR20, UR8, UR19, 0x3 ;  /* 0x0000001308147291 */ /* 0x000fe2000f8e18ff */
[----:B-1----:R-:W-:Y:S02]  /*0600*/  DFMA R38, R18, R38, R28 ;  /* 0x000000261226722b */ /* 0x002fe4000000001c */
[----:B------:R-:W0:Y:S06]  /*0610*/  LDS.64 R28, [UR15+-0x10] ;  /* 0xfffff00fff1c7984 */ /* 0x000e2c0008000a00 */
[----:B--2---:R-:W-:Y:S01]  /*0620*/  DFMA R38, R16, R30, R38 ;  /* 0x0000001e1026722b */ /* 0x004fe20000000026 */
[----:B------:R-:W1:Y:S07]  /*0630*/  LDS.64 R30, [UR16+-0x10] ;  /* 0xfffff010ff1e7984 */ /* 0x000e6e0008000a00 */
[----:B---3--:R-:W-:Y:S01]  /*0640*/  DFMA R38, R14, R36, R38 ;  /* 0x000000240e26722b */ /* 0x008fe20000000026 */
[----:B------:R-:W2:Y:S07]  /*0650*/  LDS.64 R36, [UR17+-0x10] ;  /* 0xfffff011ff247984 */ /* 0x000eae0008000a00 */
[----:B----4-:R-:W-:Y:S01]  /*0660*/  DFMA R38, R12, R32, R38 ;  /* 0x000000200c26722b */ /* 0x010fe20000000026 */
[----:B------:R-:W3:Y:S07]  /*0670*/  LDS.64 R32, [UR18+-0x10] ;  /* 0xfffff012ff207984 */ /* 0x000eee0008000a00 */
[----:B------:R-:W-:Y:S01]  /*0680*/  DFMA R38, R10, R34, R38 ;  /* 0x000000220a26722b */ /* 0x000fe20000000026 */
[----:B------:R-:W4:Y:S07]  /*0690*/  LDS.64 R34, [UR19+-0x10] ;  /* 0xfffff013ff227984 */ /* 0x000f2e0008000a00 */
[----:B0-----:R-:W-:-:S02]  /*06a0*/  DFMA R28, R8, R28, R38 ;  /* 0x0000001c081c722b */ /* 0x001fc40000000026 */
[----:B------:R-:W0:Y:S06]  /*06b0*/  LDS.64 R38, [UR20+-0x10] ;  /* 0xfffff014ff267984 */ /* 0x000e2c0008000a00 */
        /* <DEDUP_REMOVED lines=9> */
[----:B0-----:R-:W-:-:S05]  /*0750*/  IADD3 R43, PT, PT, R0, -0x2, RZ ;  /* 0xfffffffe002b7810 */ /* 0x001fca0007ffe0ff */
[----:B------:R-:W-:Y:S01]  /*0760*/  IMAD.WIDE.U32 R42, R43, 0x8, R28 ;  /* 0x000000082b2a7825 */ /* 0x000fe200078e001c */
[----:B------:R-:W0:Y:S04]  /*0770*/  LDS.64 R30, [UR9+-0x8] ;  /* 0xfffff809ff1e7984 */ /* 0x000e280008000a00 */
[----:B------:R-:W1:Y:S04]  /*0780*/  LDS.64 R44, [UR10+-0x8] ;  /* 0xfffff80aff2c7984 */ /* 0x000e680008000a00 */
[----:B------:R-:W2:Y:S04]  /*0790*/  LDS.64 R34, [UR11+-0x8] ;  /* 0xfffff80bff227984 */ /* 0x000ea80008000a00 */
[----:B------:R-:W3:Y:S04]  /*07a0*/  LDS.64 R36, [UR12+-0x8] ;  /* 0xfffff80cff247984 */ /* 0x000ee80008000a00 */
[----:B------:R-:W4:Y:S04]  /*07b0*/  LDS.64 R38, [UR13+-0x8] ;  /* 0xfffff80dff267984 */ /* 0x000f280008000a00 */
[----:B------:R-:W4:Y:S01]  /*07c0*/  LDS.64 R32, [UR14+-0x8] ;  /* 0xfffff80eff207984 */ /* 0x000f220008000a00 */
[----:B0-----:R-:W-:-:S08]  /*07d0*/  DFMA R30, R20, R30, RZ ;  /* 0x0000001e141e722b */ /* 0x001fd000000000ff */
        /* <DEDUP_REMOVED lines=10> */
[----:B0-----:R-:W-:Y:S01]  /*0880*/  DFMA R44, R8, R30, R44 ;  /* 0x0000001e082c722b */ /* 0x001fe2000000002c */
[----:B------:R-:W0:Y:S07]  /*0890*/  LDS.64 R30, [UR20+-0x8] ;  /* 0xfffff814ff1e7984 */ /* 0x000e2e0008000a00 */
[----:B-1----:R-:W-:-:S08]  /*08a0*/  DFMA R34, R6, R34, R44 ;  /* 0x000000220622722b */ /* 0x002fd0000000002c */
[----:B--2---:R-:W-:-:S08]  /*08b0*/  DFMA R34, R4, R36, R34 ;  /* 0x000000240422722b */ /* 0x004fd00000000022 */
[----:B---3--:R-:W-:-:S08]  /*08c0*/  DFMA R34, R2, R38, R34 ;  /* 0x000000260222722b */ /* 0x008fd00000000022 */
[----:B----4-:R-:W-:-:S08]  /*08d0*/  DFMA R32, R22, R32, R34 ;  /* 0x000000201620722b */ /* 0x010fd00000000022 */
[----:B0-----:R-:W-:-:S07]  /*08e0*/  DFMA R40, R24, R30, R32 ;  /* 0x0000001e1828722b */ /* 0x001fce0000000020 */
        /* <DEDUP_REMOVED lines=9> */
[----:B------:R-:W3:Y:S04]  /*0980*/  LDS.64 R36, [UR12] ;  /* 0x0000000cff247984 */ /* 0x000ee80008000a00 */
[----:B------:R-:W4:Y:S04]  /*0990*/  LDS.64 R38, [UR13] ;  /* 0x0000000dff267984 */ /* 0x000f280008000a00 */
[----:B------:R-:W4:Y:S01]  /*09a0*/  LDS.64 R32, [UR14] ;  /* 0x0000000eff207984 */ /* 0x000f220008000a00 */
[----:B0-----:R-:W-:-:S08]  /*09b0*/  DFMA R30, R20, R30, RZ ;  /* 0x0000001e141e722b */ /* 0x001fd000000000ff */
        /* <DEDUP_REMOVED lines=12> */
[----:B-1----:R-:W-:-:S08]  /*0a80*/  DFMA R34, R6, R34, R44 ;  /* 0x000000220622722b */ /* 0x002fd0000000002c */
[----:B--2---:R-:W-:-:S08]  /*0a90*/  DFMA R34, R4, R36, R34 ;  /* 0x000000240422722b */ /* 0x004fd00000000022 */
[----:B---3--:R-:W-:-:S08]  /*0aa0*/  DFMA R34, R2, R38, R34 ;  /* 0x000000260222722b */ /* 0x008fd00000000022 */
[----:B----4-:R-:W-:-:S08]  /*0ab0*/  DFMA R32, R22, R32, R34 ;  /* 0x000000201620722b */ /* 0x010fd00000000022 */
        /* <DEDUP_REMOVED lines=9> */
[----:B------:R-:W4:Y:S01]  /*0b50*/  LDS.64 R32, [UR14+0x8] ;  /* 0x0000080eff207984 */ /* 0x000f220008000a00 */
[----:B0-----:R-:W-:-:S08]  /*0b60*/  DFMA R30, R20, R30, RZ ;  /* 0x0000001e141e722b */ /* 0x001fd000000000ff */
[----:B-1----:R-:W-:Y:S02]  /*0b70*/  DFMA R44, R18, R44, R30 ;  /* 0x0000002c122c722b */ /* 0x002fe4000000001e */
[----:B------:R-:W0:Y:S06]  /*0b80*/  LDS.64 R30, [UR15+0x8] ;  /* 0x0000080fff1e7984 */ /* 0x000e2c0008000a00 */
[----:B--2---:R-:W-:Y:S01]  /*0b90*/  DFMA R44, R16, R34, R44 ;  /* 0x00000022102c722b */ /* 0x004fe2000000002c */
[----:B------:R-:W1:Y:S07]  /*0ba0*/  LDS.64 R34, [UR16+0x8] ;  /* 0x00000810ff227984 */ /* 0x000e6e0008000a00 */
[----:B---3--:R-:W-:Y:S01]  /*0bb0*/  DFMA R44, R14, R36, R44 ;  /* 0x000000240e2c722b */ /* 0x008fe2000000002c */
[----:B------:R-:W2:Y:S07]  /*0bc0*/  LDS.64 R36, [UR17+0x8] ;  /* 0x00000811ff247984 */ /* 0x000eae0008000a00 */
[----:B----4-:R-:W-:Y:S01]  /*0bd0*/  DFMA R44, R12, R38, R44 ;  /* 0x000000260c2c722b */ /* 0x010fe2000000002c */
[----:B------:R-:W3:Y:S07]  /*0be0*/  LDS.64 R38, [UR18+0x8] ;  /* 0x00000812ff267984 */ /* 0x000eee0008000a00 */
[----:B------:R-:W-:Y:S01]  /*0bf0*/  DFMA R44, R10, R32, R44 ;  /* 0x000000200a2c722b */ /* 0x000fe2000000002c */
[----:B------:R-:W4:Y:S07]  /*0c00*/  LDS.64 R32, [UR19+0x8] ;  /* 0x00000813ff207984 */ /* 0x000f2e0008000a00 */
[----:B0-----:R-:W-:Y:S01]  /*0c10*/  DFMA R44, R8, R30, R44 ;  /* 0x0000001e082c722b */ /* 0x001fe2000000002c */
[----:B------:R-:W0:Y:S07]  /*0c20*/  LDS.64 R30, [UR20+0x8] ;  /* 0x00000814ff1e7984 */ /* 0x000e2e0008000a00 */
[----:B-1----:R-:W-:-:S08]  /*0c30*/  DFMA R34, R6, R34, R44 ;  /* 0x000000220622722b */ /* 0x002fd0000000002c */
[----:B--2---:R-:W-:-:S08]  /*0c40*/  DFMA R34, R4, R36, R34 ;  /* 0x000000240422722b */ /* 0x004fd00000000022 */
[----:B---3--:R-:W-:-:S08]  /*0c50*/  DFMA R34, R2, R38, R34 ;  /* 0x000000260222722b */ /* 0x008fd00000000022 */
[----:B----4-:R-:W-:-:S08]  /*0c60*/  DFMA R32, R22, R32, R34 ;  /* 0x000000201620722b */ /* 0x010fd00000000022 */
[----:B0-----:R-:W-:-:S07]  /*0c70*/  DFMA R30, R24, R30, R32 ;  /* 0x0000001e181e722b */ /* 0x001fce0000000020 */
[----:B------:R0:W-:Y:S01]  /*0c80*/  STG.E.64 desc[UR6][R28.64], R30 ;  /* 0x0000001e1c007986 */ /* 0x0001e2000c101b06 */
[----:B------:R-:W-:Y:S06]  /*0c90*/  BAR.SYNC.DEFER_BLOCKING 0x0 ;  /* 0x0000000000007b1d */ /* 0x000fec0000010000 */
[----:B------:R-:W-:Y:S05]  /*0ca0*/  BRA.U UP0, `(.L_x_52) ;  /* 0xfffffff900007547 */ /* 0x000fea000b83ffff */
[----:B------:R-:W-:-:S12]  /*0cb0*/  ULOP3.LUT UR4, UR8, 0x7ffffffc, URZ, 0xc0, !UPT ;  /* 0x7ffffffc08047892 */ /* 0x000fd8000f8ec0ff */
.L_x_51:
[----:B------:R-:W-:-:S06]  /*0cc0*/  ULOP3.LUT UP0, UR9, UR8, 0x3, URZ, 0xc0, !UPT ;  /* 0x0000000308097892 */ /* 0x000fcc000f80c0ff */
[----:B------:R-:W-:-:S13]  /*0cd0*/  PLOP3.LUT P0, PT, PT, PT, UP0, 0x80, 0x8 ;  /* 0x000000000008781c */ /* 0x000fda0003f0f008 */
[----:B------:R-:W-:Y:S05]  /*0ce0*/  @!P0 EXIT ;  /* 0x000000000000894d */ /* 0x000fea0003800000 */
[----:B------:R-:W-:-:S09]  /*0cf0*/  UISETP.NE.AND UP0, UPT, UR9, 0x1, UPT ;  /* 0x000000010900788c */ /* 0x000fd2000bf05270 */
[----:B------:R-:W-:Y:S05]  /*0d00*/  BRA.U !UP0, `(.L_x_53) ;  /* 0x0000000508187547 */ /* 0x000fea000b800000 */
[----:B------:R-:W-:Y:S02]  /*0d10*/  ULEA UR9, UR4, UR5, 0x3 ;  /* 0x0000000504097291 */ /* 0x000fe4000f8e18ff */
[----:B------:R-:W-:Y:S01]  /*0d20*/  IADD3 R27, PT, PT, R26, UR4, RZ ;  /* 0x000000041a1b7c10 */ /* 0x000fe2000fffe0ff */
[----:B------:R-:W-:Y:S02]  /*0d30*/  UIADD3 UR4, UPT, UPT, UR4, 0x2, URZ ;  /* 0x0000000204047890 */ /* 0x000fe4000fffe0ff */
        /* <DEDUP_REMOVED lines=17> */
[----:B------:R-:W0:Y:S07]  /*0e50*/  LDS.64 R28, [UR14] ;  /* 0x0000000eff1c7984 */ /* 0x000e2e0008000a00 */
[----:B-1----:R-:W-:Y:S02]  /*0e60*/  DFMA R36, R18, R36, R34 ;  /* 0x000000241224722b */ /* 0x002fe40000000022 */
[----:B------:R-:W1:Y:S06]  /*0e70*/  LDS.64 R34, [UR15] ;  /* 0x0000000fff227984 */ /* 0x000e6c0008000a00 */
[----:B--2---:R-:W-:-:S02]  /*0e80*/  DFMA R38, R16, R38, R36 ;  /* 0x000000261026722b */ /* 0x004fc40000000024 */
[----:B------:R-:W2:Y:S06]  /*0e90*/  LDS.64 R36, [UR16] ;  /* 0x00000010ff247984 */ /* 0x000eac0008000a00 */
[----:B---3--:R-:W-:Y:S01]  /*0ea0*/  DFMA R38, R14, R32, R38 ;  /* 0x000000200e26722b */ /* 0x008fe20000000026 */
[----:B------:R-:W3:Y:S07]  /*0eb0*/  LDS.64 R32, [UR17] ;  /* 0x00000011ff207984 */ /* 0x000eee0008000a00 */
[----:B----4-:R-:W-:Y:S01]  /*0ec0*/  DFMA R38, R12, R30, R38 ;  /* 0x0000001e0c26722b */ /* 0x010fe20000000026 */
[----:B------:R-:W4:Y:S07]  /*0ed0*/  LDS.64 R30, [UR18] ;  /* 0x00000012ff1e7984 */ /* 0x000f2e0008000a00 */
[----:B0-----:R-:W-:-:S02]  /*0ee0*/  DFMA R28, R10, R28, R38 ;  /* 0x0000001c0a1c722b */ /* 0x001fc40000000026 */
[----:B------:R-:W0:Y:S06]  /*0ef0*/  LDS.64 R38, [UR19] ;  /* 0x00000013ff267984 */ /* 0x000e2c0008000a00 */
[----:B-1----:R-:W-:Y:S01]  /*0f00*/  DFMA R28, R8, R34, R28 ;  /* 0x00000022081c722b */ /* 0x002fe2000000001c */
[----:B------:R-:W1:Y:S07]  /*0f10*/  LDS.64 R34, [UR20] ;  /* 0x00000014ff227984 */ /* 0x000e6e0008000a00 */
[----:B--2---:R-:W-:-:S08]  /*0f20*/  DFMA R28, R6, R36, R28 ;  /* 0x00000024061c722b */ /* 0x004fd0000000001c */
[----:B---3--:R-:W-:Y:S02]  /*0f30*/  DFMA R32, R4, R32, R28 ;  /* 0x000000200420722b */ /* 0x008fe4000000001c */
[----:B------:R-:W2:Y:S06]  /*0f40*/  LDC.64 R28, c[0x0][0x3a0] ;  /* 0x0000e800ff1c7b82 */ /* 0x000eac0000000a00 */
[----:B----4-:R-:W-:-:S08]  /*0f50*/  DFMA R30, R2, R30, R32 ;  /* 0x0000001e021e722b */ /* 0x010fd00000000020 */
[----:B0-----:R-:W-:-:S08]  /*0f60*/  DFMA R30, R22, R38, R30 ;  /* 0x00000026161e722b */ /* 0x001fd0000000001e */
[----:B-1----:R-:W-:Y:S01]  /*0f70*/  DFMA R40, R24, R34, R30 ;  /* 0x000000221828722b */ /* 0x002fe2000000001e */
[C---:B--2---:R-:W-:Y:S01]  /*0f80*/  IMAD.WIDE.U32 R42, R27.reuse, 0x8, R28 ;  /* 0x000000081b2a7825 */ /* 0x044fe200078e001c */
[----:B------:R-:W-:-:S05]  /*0f90*/  IADD3 R27, PT, PT, R27, 0x1, RZ ;  /* 0x000000011b1b7810 */ /* 0x000fca0007ffe0ff */
[----:B------:R-:W-:Y:S01]  /*0fa0*/  STG.E.64 desc[UR6][R42.64], R40 ;  /* 0x000000282a007986 */ /* 0x000fe2000c101b06 */
[----:B------:R-:W-:Y:S01]  /*0fb0*/  IMAD.WIDE.U32 R28, R27, 0x8, R28 ;  /* 0x000000081b1c7825 */ /* 0x000fe200078e001c */
[----:B------:R-:W-:Y:S06]  /*0fc0*/  BAR.SYNC.DEFER_BLOCKING 0x0 ;  /* 0x0000000000007b1d */ /* 0x000fec0000010000 */
[----:B------:R-:W0:Y:S04]  /*0fd0*/  LDS.64 R30, [UR9+0x8] ;  /* 0x00000809ff1e7984 */ /* 0x000e280008000a00 */
        /* <DEDUP_REMOVED lines=25> */
.L_x_53:
        /* <DEDUP_REMOVED lines=32> */
[----:B------:R-:W2:Y:S07]  /*1370*/  LDS.64 R10, [UR9] ;  /* 0x00000009ff0a7984 */ /* 0x000eae0008000a00 */
[----:B---3--:R-:W-:Y:S01]  /*1380*/  DFMA R18, R8, R18, R20 ;  /* 0x000000120812722b */ /* 0x008fe20000000014 */
[----:B------:R-:W3:Y:S07]  /*1390*/  LDS.64 R8, [UR10] ;  /* 0x0000000aff087984 */ /* 0x000eee0008000a00 */
[----:B----4-:R-:W-:-:S08]  /*13a0*/  DFMA R16, R6, R16, R18 ;  /* 0x000000100610722b */ /* 0x010fd00000000012 */
[----:B0-----:R-:W-:Y:S01]  /*13b0*/  DFMA R14, R4, R14, R16 ;  /* 0x0000000e040e722b */ /* 0x001fe20000000010 */
[----:B------:R-:W0:Y:S07]  /*13c0*/  LDC.64 R4, c[0x0][0x3a0] ;  /* 0x0000e800ff047b82 */ /* 0x000e2e0000000a00 */
[----:B-1----:R-:W-:Y:S01]  /*13d0*/  DFMA R12, R2, R12, R14 ;  /* 0x0000000c020c722b */ /* 0x002fe2000000000e */
[----:B------:R-:W-:-:S07]  /*13e0*/  IADD3 R3, PT, PT, R26, UR4, RZ ;  /* 0x000000041a037c10 */ /* 0x000fce000fffe0ff */
[----:B--2---:R-:W-:-:S08]  /*13f0*/  DFMA R10, R22, R10, R12 ;  /* 0x0000000a160a722b */ /* 0x004fd0000000000c */
[----:B---3--:R-:W-:Y:S01]  /*1400*/  DFMA R8, R24, R8, R10 ;  /* 0x000000081808722b */ /* 0x008fe2000000000a */
[----:B0-----:R-:W-:-:S06]  /*1410*/  IMAD.WIDE.U32 R2, R3, 0x8, R4 ;  /* 0x0000000803027825 */ /* 0x001fcc00078e0004 */
[----:B------:R-:W-:Y:S01]  /*1420*/  STG.E.64 desc[UR6][R2.64], R8 ;  /* 0x0000000802007986 */ /* 0x000fe2000c101b06 */
[----:B------:R-:W-:Y:S06]  /*1430*/  BAR.SYNC.DEFER_BLOCKING 0x0 ;  /* 0x0000000000007b1d */ /* 0x000fec0000010000 */
[----:B------:R-:W-:Y:S05]  /*1440*/  EXIT ;  /* 0x000000000000794d */ /* 0x000fea0003800000 */
.L_x_50:
[----:B------:R-:W-:Y:S01]  /*1450*/  UISETP.GE.AND UP0, UPT, UR8, 0x1, UPT ;  /* 0x000000010800788c */ /* 0x000fe2000bf06270 */
[----:B------:R-:W-:-:S05]  /*1460*/  IADD3 R33, PT, PT, R33, -UR9, RZ ;  /* 0x8000000921217c10 */ /* 0x000fca000fffe0ff */
[----:B------:R-:W-:-:S04]  /*1470*/  PLOP3.LUT P0, PT, PT, PT, UP0, 0x80, 0x8 ;  /* 0x000000000008781c */ /* 0x000fc80003f0f008 */
[----:B------:R-:W-:-:S13]  /*1480*/  ISETP.GE.U32.OR P0, PT, R30, R33, !P0 ;  /* 0x000000211e00720c */ /* 0x000fda0004706470 */
[----:B------:R-:W-:Y:S05]  /*1490*/  @P0 EXIT ;  /* 0x000000000000094d */ /* 0x000fea0003800000 */
        /* <DEDUP_REMOVED lines=11> */
.L_x_55:
        /* <DEDUP_REMOVED lines=129> */
.L_x_54:
        /* <DEDUP_REMOVED lines=75> */
.L_x_56:
        /* <DEDUP_REMOVED lines=46> */
.L_x_57:
        /* <DEDUP_REMOVED lines=9> */
.L_x_65:


//--------------------- .nv.shared._Z24dgemm_madness_batched_26PdiS_iS_iidd --------------------------
	.section	.nv.shared._Z24dgemm_madness_batched_26PdiS_iS_iidd,"aw",@nobits
	.sectionflags	@""
	.align	16
	.zero		1024


//--------------------- .nv.shared.reserved.0     --------------------------
	.section	.nv.shared.reserved.0,"aw",@nobits
	.weak		__nv_reservedSMEM_offset_0_alias
	.size		__nv_reservedSMEM_offset_0_alias, 0, 64
	.other		__nv_reservedSMEM_offset_0_alias,@"STO_CUDA_RESERVED_SHARED STV_DEFAULT"
__nv_reservedSMEM_offset_0_alias:
	.zero		0
	.zero		64


//--------------------- .nv.shared._Z24dgemm_madness_batched_24PdiS_iS_iidd --------------------------
	.section	.nv.shared._Z24dgemm_madness_batched_24PdiS_iS_iidd,"aw",@nobits
	.sectionflags	@""
	.align	16
	.zero		1024


//--------------------- .nv.shared._Z24dgemm_madness_batched_22PdiS_iS_iidd --------------------------
	.section	.nv.shared._Z24dgemm_madness_batched_22PdiS_iS_iidd,"aw",@nobits
	.sectionflags	@""
	.align	16
	.zero		1024


//--------------------- .nv.shared._Z24dgemm_madness_batched_20PdiS_iS_iidd --------------------------
	.section	.nv.shared._Z24dgemm_madness_batched_20PdiS_iS_iidd,"aw",@nobits
	.sectionflags	@""
	.align	16
	.zero		1024


//--------------------- .nv.shared._Z24dgemm_madness_batched_18PdiS_iS_iidd --------------------------
	.section	.nv.shared._Z24dgemm_madness_batched_18PdiS_iS_iidd,"aw",@nobits
	.sectionflags	@""
	.align	16
	.zero		1024


//--------------------- .nv.shared._Z24dgemm_madness_batched_16PdiS_iS_iidd --------------------------
	.section	.nv.shared._Z24dgemm_madness_batched_16PdiS_iS_iidd,"aw",@nobits
	.sectionflags	@""
	.align	16
	.zero		1024


//--------------------- .nv.shared._Z24dgemm_madness_batched_14PdiS_iS_iidd --------------------------
	.section	.nv.shared._Z24dgemm_madness_batched_14PdiS_iS_iidd,"aw",@nobits
	.sectionflags	@""
	.align	16
	.zero		1024


//--------------------- .nv.shared._Z24dgemm_madness_batched_12PdiS_iS_iidd --------------------------
	.section	.nv.shared._Z24dgemm_madness_batched_12PdiS_iS_iidd,"aw",@nobits
	.sectionflags	@""
	.align	16
	.zero		1024


//--------------------- .nv.constant0._Z24dgemm_madness_batched_26PdiS_iS_iidd --------------------------
	.section	.nv.constant0._Z24dgemm_madness_batched_26PdiS_iS_iidd,"a",@progbits
	.sectionflags	@""
	.align	4
.nv.constant0._Z24dgemm_madness_batched_26PdiS_iS_iidd:
	.zero		960


//--------------------- .nv.constant0._Z24dgemm_madness_batched_24PdiS_iS_iidd --------------------------
	.section	.nv.constant0._Z24dgemm_madness_batched_24PdiS_iS_iidd,"a",@progbits
	.sectionflags	@""
	.align	4
.nv.constant0._Z24dgemm_madness_batched_24PdiS_iS_iidd:
	.zero		960


//--------------------- .nv.constant0._Z24dgemm_madness_batched_22PdiS_iS_iidd --------------------------
	.section	.nv.constant0._Z24dgemm_madness_batched_22PdiS_iS_iidd,"a",@progbits
	.sectionflags	@""
	.align	4
.nv.constant0._Z24dgemm_madness_batched_22PdiS_iS_iidd:
	.zero		960


//--------------------- .nv.constant0._Z24dgemm_madness_batched_20PdiS_iS_iidd --------------------------
	.section	.nv.constant0._Z24dgemm_madness_batched_20PdiS_iS_iidd,"a",@progbits
	.sectionflags	@""
	.align	4
.nv.constant0._Z24dgemm_madness_batched_20PdiS_iS_iidd:
	.zero		960


//--------------------- .nv.constant0._Z24dgemm_madness_batched_18PdiS_iS_iidd --------------------------
	.section	.nv.constant0._Z24dgemm_madness_batched_18PdiS_iS_iidd,"a",@progbits
	.sectionflags	@""
	.align	4
.nv.constant0._Z24dgemm_madness_batched_18PdiS_iS_iidd:
	.zero		960


//--------------------- .nv.constant0._Z24dgemm_madness_batched_16PdiS_iS_iidd --------------------------
	.section	.nv.constant0._Z24dgemm_madness_batched_16PdiS_iS_iidd,"a",@progbits
	.sectionflags	@""
	.align	4
.nv.constant0._Z24dgemm_madness_batched_16PdiS_iS_iidd:
	.zero		960


//--------------------- .nv.constant0._Z24dgemm_madness_batched_14PdiS_iS_iidd --------------------------
	.section	.nv.constant0._Z24dgemm_madness_batched_14PdiS_iS_iidd,"a",@progbits
	.sectionflags	@""
	.align	4
.nv.constant0._Z24dgemm_madness_batched_14PdiS_iS_iidd:
	.zero		960


//--------------------- .nv.constant0._Z24dgemm_madness_batched_12PdiS_iS_iidd --------------------------
	.section	.nv.constant0._Z24dgemm_madness_batched_12PdiS_iS_iidd,"a",@progbits
	.sectionflags	@""
	.align	4
.nv.constant0._Z24dgemm_madness_batched_12PdiS_iS_iidd:
	.zero		960


//--------------------- SYMBOLS --------------------------

	.type		.nv.reservedSmem.offset0,@object
	.size		.nv.reservedSmem.offset0,0x4
	.type		.nv.reservedSmem.cap,@object
	.size		.nv.reservedSmem.cap,0x4
